//
// Generated by NVIDIA NVVM Compiler
//
// Compiler Build ID: CL-36424714
// Cuda compilation tools, release 13.0, V13.0.88
// Based on NVVM 20.0.0
//

.version 9.0
.target sm_100
.address_size 64

	// .globl	local_maxima

.visible .entry local_maxima(
	.param .u64 .ptr .align 1 local_maxima_param_0,
	.param .f32 local_maxima_param_1,
	.param .u32 local_maxima_param_2,
	.param .u32 local_maxima_param_3,
	.param .u64 .ptr .align 1 local_maxima_param_4,
	.param .u64 .ptr .align 1 local_maxima_param_5,
	.param .u64 .ptr .align 1 local_maxima_param_6,
	.param .u64 .ptr .align 1 local_maxima_param_7,
	.param .u32 local_maxima_param_8,
	.param .u32 local_maxima_param_9,
	.param .u32 local_maxima_param_10,
	.param .u32 local_maxima_param_11
)
{
	.reg .pred 	%p<17>;
	.reg .b32 	%r<73>;
	.reg .b32 	%f<4>;
	.reg .b64 	%rd<19>;

	ld.param.u64 	%rd6, [local_maxima_param_0];
	ld.param.f32 	%f2, [local_maxima_param_1];
	ld.param.u32 	%r29, [local_maxima_param_2];
	ld.param.u64 	%rd2, [local_maxima_param_4];
	ld.param.u64 	%rd3, [local_maxima_param_5];
	ld.param.u64 	%rd4, [local_maxima_param_6];
	ld.param.u64 	%rd5, [local_maxima_param_7];
	ld.param.u32 	%r30, [local_maxima_param_8];
	ld.param.u32 	%r31, [local_maxima_param_9];
	ld.param.u32 	%r32, [local_maxima_param_10];
	ld.param.u32 	%r33, [local_maxima_param_11];
	cvta.to.global.u64 	%rd1, %rd6;
	mov.u32 	%r34, %ntid.x;
	mov.u32 	%r35, %ctaid.x;
	mov.u32 	%r36, %tid.x;
	mad.lo.s32 	%r1, %r34, %r35, %r36;
	mul.lo.s32 	%r37, %r31, %r30;
	mul.lo.s32 	%r38, %r37, %r32;
	setp.ge.s32 	%p1, %r1, %r38;
	@%p1 bra 	$L__BB0_14;
	mul.lo.s32 	%r39, %r32, %r31;
	div.s32 	%r2, %r1, %r39;
	mul.lo.s32 	%r40, %r2, %r39;
	sub.s32 	%r41, %r1, %r40;
	div.s32 	%r3, %r41, %r32;
	mul.lo.s32 	%r42, %r3, %r32;
	sub.s32 	%r4, %r41, %r42;
	mul.wide.s32 	%rd7, %r1, 4;
	add.s64 	%rd8, %rd1, %rd7;
	ld.global.f32 	%f1, [%rd8];
	setp.le.f32 	%p2, %f1, %f2;
	@%p2 bra 	$L__BB0_14;
	neg.s32 	%r5, %r29;
	setp.lt.s32 	%p3, %r29, 0;
	@%p3 bra 	$L__BB0_12;
	mul.lo.s32 	%r6, %r29, %r29;
	shl.b32 	%r43, %r30, 1;
	add.s32 	%r7, %r43, -2;
	shl.b32 	%r44, %r31, 1;
	add.s32 	%r8, %r44, -2;
	shl.b32 	%r45, %r32, 1;
	add.s32 	%r9, %r45, -2;
	shl.b32 	%r46, %r29, 1;
	neg.s32 	%r10, %r46;
	sub.s32 	%r11, %r4, %r29;
	sub.s32 	%r12, %r29, %r4;
	mov.u32 	%r67, %r5;
$L__BB0_4:
	add.s32 	%r47, %r67, %r2;
	setp.lt.s32 	%p4, %r47, 0;
	setp.ge.s32 	%p5, %r47, %r30;
	selp.b32 	%r48, 0, %r7, %p4;
	sub.s32 	%r49, %r48, %r47;
	selp.b32 	%r50, %r49, %r47, %p5;
	selp.b32 	%r51, %r49, %r50, %p4;
	mul.lo.s32 	%r14, %r51, %r31;
	mov.u32 	%r68, %r5;
$L__BB0_5:
	mul.lo.s32 	%r52, %r67, %r67;
	mad.lo.s32 	%r16, %r68, %r68, %r52;
	add.s32 	%r53, %r68, %r3;
	setp.lt.s32 	%p6, %r53, 0;
	setp.ge.s32 	%p7, %r53, %r31;
	selp.b32 	%r54, 0, %r8, %p6;
	sub.s32 	%r55, %r54, %r53;
	selp.b32 	%r56, %r55, %r53, %p7;
	selp.b32 	%r57, %r55, %r56, %p6;
	add.s32 	%r58, %r57, %r14;
	mul.lo.s32 	%r17, %r58, %r32;
	mov.u32 	%r69, %r12;
	mov.u32 	%r70, %r11;
	mov.u32 	%r71, %r10;
	mov.u32 	%r72, %r5;
$L__BB0_6:
	or.b32  	%r59, %r68, %r67;
	or.b32  	%r60, %r59, %r72;
	setp.eq.s32 	%p8, %r60, 0;
	@%p8 bra 	$L__BB0_9;
	mad.lo.s32 	%r61, %r72, %r72, %r16;
	setp.gt.u32 	%p9, %r61, %r6;
	@%p9 bra 	$L__BB0_9;
	setp.lt.s32 	%p10, %r70, 0;
	setp.ge.s32 	%p11, %r70, %r32;
	selp.b32 	%r62, 0, %r9, %p10;
	add.s32 	%r63, %r62, %r69;
	selp.b32 	%r64, %r63, %r70, %p11;
	selp.b32 	%r65, %r63, %r64, %p10;
	add.s32 	%r66, %r65, %r17;
	mul.wide.s32 	%rd9, %r66, 4;
	add.s64 	%rd10, %rd1, %rd9;
	ld.global.f32 	%f3, [%rd10];
	setp.lt.f32 	%p12, %f1, %f3;
	@%p12 bra 	$L__BB0_14;
$L__BB0_9:
	add.s32 	%r72, %r72, 1;
	add.s32 	%r71, %r71, 1;
	add.s32 	%r70, %r70, 1;
	add.s32 	%r69, %r69, -1;
	setp.ne.s32 	%p13, %r71, 1;
	@%p13 bra 	$L__BB0_6;
	add.s32 	%r26, %r68, 1;
	setp.ne.s32 	%p14, %r68, %r29;
	mov.u32 	%r68, %r26;
	@%p14 bra 	$L__BB0_5;
	add.s32 	%r27, %r67, 1;
	setp.ne.s32 	%p15, %r67, %r29;
	mov.u32 	%r67, %r27;
	@%p15 bra 	$L__BB0_4;
$L__BB0_12:
	cvta.to.global.u64 	%rd11, %rd5;
	atom.global.add.u32 	%r28, [%rd11], 1;
	setp.ge.u32 	%p16, %r28, %r33;
	@%p16 bra 	$L__BB0_14;
	cvta.to.global.u64 	%rd12, %rd2;
	mul.wide.u32 	%rd13, %r28, 2;
	add.s64 	%rd14, %rd12, %rd13;
	st.global.u16 	[%rd14], %r2;
	cvta.to.global.u64 	%rd15, %rd3;
	add.s64 	%rd16, %rd15, %rd13;
	st.global.u16 	[%rd16], %r3;
	cvta.to.global.u64 	%rd17, %rd4;
	add.s64 	%rd18, %rd17, %rd13;
	st.global.u16 	[%rd18], %r4;
$L__BB0_14:
	ret;

}
	// .globl	delta_fit_cross_corr
.visible .entry delta_fit_cross_corr(
	.param .u64 .ptr .align 1 delta_fit_cross_corr_param_0,
	.param .u64 .ptr .align 1 delta_fit_cross_corr_param_1,
	.param .u64 .ptr .align 1 delta_fit_cross_corr_param_2,
	.param .u64 .ptr .align 1 delta_fit_cross_corr_param_3,
	.param .u64 .ptr .align 1 delta_fit_cross_corr_param_4,
	.param .u64 .ptr .align 1 delta_fit_cross_corr_param_5,
	.param .u32 delta_fit_cross_corr_param_6,
	.param .u32 delta_fit_cross_corr_param_7,
	.param .u32 delta_fit_cross_corr_param_8,
	.param .u32 delta_fit_cross_corr_param_9,
	.param .u32 delta_fit_cross_corr_param_10,
	.param .f32 delta_fit_cross_corr_param_11,
	.param .f32 delta_fit_cross_corr_param_12
)
{
	.local .align 4 .b8 	__local_depot1[6180];
	.reg .b64 	%SP;
	.reg .b64 	%SPL;
	.reg .pred 	%p<108>;
	.reg .b16 	%rs<8>;
	.reg .b32 	%r<238>;
	.reg .b32 	%f<952>;
	.reg .b64 	%rd<159>;

	mov.u64 	%SPL, __local_depot1;
	ld.param.u64 	%rd61, [delta_fit_cross_corr_param_0];
	ld.param.u64 	%rd62, [delta_fit_cross_corr_param_1];
	ld.param.u64 	%rd57, [delta_fit_cross_corr_param_2];
	ld.param.u64 	%rd58, [delta_fit_cross_corr_param_3];
	ld.param.u64 	%rd59, [delta_fit_cross_corr_param_4];
	ld.param.u32 	%r136, [delta_fit_cross_corr_param_6];
	ld.param.u32 	%r132, [delta_fit_cross_corr_param_7];
	ld.param.u32 	%r133, [delta_fit_cross_corr_param_8];
	ld.param.u32 	%r134, [delta_fit_cross_corr_param_9];
	ld.param.u32 	%r135, [delta_fit_cross_corr_param_10];
	ld.param.f32 	%f183, [delta_fit_cross_corr_param_11];
	ld.param.f32 	%f184, [delta_fit_cross_corr_param_12];
	cvta.to.global.u64 	%rd1, %rd62;
	cvta.to.global.u64 	%rd2, %rd61;
	add.u64 	%rd3, %SPL, 0;
	add.u64 	%rd4, %SPL, 2060;
	add.u64 	%rd5, %SPL, 4120;
	mov.u32 	%r137, %ctaid.x;
	mov.u32 	%r138, %ntid.x;
	mov.u32 	%r139, %tid.x;
	mad.lo.s32 	%r1, %r137, %r138, %r139;
	setp.ge.s32 	%p4, %r1, %r136;
	@%p4 bra 	$L__BB1_93;
	cvta.to.global.u64 	%rd66, %rd57;
	cvta.to.global.u64 	%rd67, %rd58;
	cvta.to.global.u64 	%rd68, %rd59;
	mul.wide.s32 	%rd69, %r1, 2;
	add.s64 	%rd70, %rd66, %rd69;
	ld.global.nc.u16 	%rs1, [%rd70];
	cvt.u32.u16 	%r2, %rs1;
	add.s64 	%rd71, %rd67, %rd69;
	ld.global.nc.u16 	%rs2, [%rd71];
	cvt.u32.u16 	%r3, %rs2;
	add.s64 	%rd72, %rd68, %rd69;
	ld.global.nc.u16 	%rs3, [%rd72];
	cvt.u32.u16 	%r4, %rs3;
	neg.s32 	%r5, %r135;
	setp.lt.s32 	%p5, %r135, 0;
	mov.f32 	%f865, 0f00000000;
	mov.f32 	%f864, 0f60AD78EC;
	mov.b32 	%r208, 0;
	mov.f32 	%f866, %f865;
	mov.f32 	%f867, %f865;
	mov.f32 	%f868, %f865;
	@%p5 bra 	$L__BB1_18;
	mul.lo.s32 	%r6, %r135, %r135;
	shl.b32 	%r142, %r132, 1;
	add.s32 	%r7, %r142, -2;
	shl.b32 	%r143, %r133, 1;
	add.s32 	%r8, %r143, -2;
	add.f32 	%f189, %f183, %f183;
	mul.f32 	%f1, %f183, %f189;
	add.f32 	%f190, %f184, %f184;
	mul.f32 	%f2, %f184, %f190;
	sub.s32 	%r144, %r4, %r135;
	neg.s32 	%r145, %r144;
	setp.lt.s32 	%p6, %r144, 0;
	setp.lt.s32 	%p7, %r144, %r134;
	shl.b32 	%r146, %r134, 1;
	sub.s32 	%r147, %r146, %r144;
	add.s32 	%r148, %r147, -2;
	selp.b32 	%r149, %r144, %r148, %p7;
	selp.b32 	%r9, %r145, %r149, %p6;
	setp.lt.s32 	%p8, %r9, 0;
	setp.ge.s32 	%p9, %r9, %r134;
	or.pred  	%p1, %p8, %p9;
	cvt.rn.f32.u32 	%f191, %r6;
	div.rn.f32 	%f3, %f191, %f2;
	sub.s32 	%r10, 1, %r135;
	add.s32 	%r150, %r135, %r146;
	sub.s32 	%r151, %r150, %r4;
	add.s32 	%r11, %r151, -4;
	add.s32 	%r12, %r144, 2;
	sub.s32 	%r152, %r135, %r4;
	add.s32 	%r13, %r152, -2;
	shl.b32 	%r153, %r135, 1;
	neg.s32 	%r14, %r153;
	mov.b32 	%r208, 0;
	mov.f32 	%f864, 0f60AD78EC;
	mov.f32 	%f868, 0f00000000;
	mov.u32 	%r196, %r5;
	mov.f32 	%f867, %f868;
	mov.f32 	%f866, %f868;
	mov.f32 	%f865, %f868;
$L__BB1_3:
	mul.lo.s32 	%r17, %r196, %r196;
	add.s32 	%r154, %r196, %r2;
	setp.lt.s32 	%p10, %r154, 0;
	setp.lt.s32 	%p11, %r154, %r132;
	sub.s32 	%r155, %r7, %r154;
	selp.b32 	%r156, %r154, %r155, %p11;
	neg.s32 	%r157, %r154;
	cvt.rn.f32.u32 	%f192, %r17;
	div.rn.f32 	%f9, %f192, %f1;
	selp.b32 	%r158, %r157, %r156, %p10;
	setp.lt.s32 	%p12, %r158, 0;
	setp.ge.s32 	%p13, %r158, %r132;
	or.pred  	%p2, %p12, %p13;
	mul.lo.s32 	%r18, %r158, %r133;
	cvt.rn.f32.u32 	%f10, %r158;
	mov.u32 	%r198, %r5;
$L__BB1_4:
	mul.lo.s32 	%r159, %r198, %r198;
	add.s32 	%r21, %r159, %r17;
	add.s32 	%r22, %r198, %r3;
	neg.s32 	%r23, %r22;
	setp.lt.s32 	%p14, %r22, %r133;
	sub.s32 	%r160, %r8, %r22;
	selp.b32 	%r24, %r22, %r160, %p14;
	cvt.rn.f32.u32 	%f193, %r159;
	div.rn.f32 	%f194, %f193, %f2;
	add.f32 	%f16, %f9, %f194;
	setp.ne.s32 	%p15, %r21, 0;
	setp.gt.s32 	%p16, %r208, 124;
	or.pred  	%p17, %p15, %p16;
	@%p17 bra 	$L__BB1_7;
	setp.lt.s32 	%p18, %r22, 0;
	selp.b32 	%r25, %r23, %r24, %p18;
	setp.lt.s32 	%p19, %r25, 0;
	setp.ge.s32 	%p20, %r25, %r133;
	or.pred  	%p21, %p19, %p20;
	or.pred  	%p23, %p2, %p21;
	or.pred  	%p24, %p23, %p1;
	@%p24 bra 	$L__BB1_7;
	add.s32 	%r161, %r25, %r18;
	mad.lo.s32 	%r162, %r161, %r134, %r9;
	mul.wide.s32 	%rd73, %r162, 4;
	add.s64 	%rd74, %rd2, %rd73;
	ld.global.nc.f32 	%f195, [%rd74];
	mul.wide.s32 	%rd75, %r208, 4;
	add.s64 	%rd76, %rd4, %rd75;
	st.local.f32 	[%rd76], %f195;
	mul.wide.s32 	%rd77, %r162, 2;
	add.s64 	%rd78, %rd1, %rd77;
	ld.global.nc.u16 	%rs4, [%rd78];
	cvt.rn.f32.u16 	%f196, %rs4;
	add.s64 	%rd79, %rd5, %rd75;
	st.local.f32 	[%rd79], %f196;
	setp.lt.f32 	%p25, %f195, %f864;
	selp.f32 	%f864, %f195, %f864, %p25;
	add.f32 	%f197, %f16, %f3;
	fma.rn.f32 	%f198, %f197, 0fBBBB989D, 0f3F000000;
	cvt.sat.f32.f32 	%f199, %f198;
	mov.f32 	%f200, 0f4B400001;
	mov.f32 	%f201, 0f437C0000;
	fma.rm.f32 	%f202, %f199, %f201, %f200;
	add.f32 	%f203, %f202, 0fCB40007F;
	neg.f32 	%f204, %f203;
	fma.rn.f32 	%f205, %f197, 0fBFB8AA3B, %f204;
	fma.rn.f32 	%f206, %f197, 0fB2A57060, %f205;
	mov.b32 	%r163, %f202;
	shl.b32 	%r164, %r163, 23;
	mov.b32 	%f207, %r164;
	ex2.approx.ftz.f32 	%f208, %f206;
	mul.f32 	%f209, %f208, %f207;
	add.s64 	%rd80, %rd3, %rd75;
	st.local.f32 	[%rd80], %f209;
	sub.f32 	%f210, %f195, %f864;
	add.f32 	%f868, %f868, %f210;
	fma.rn.f32 	%f867, %f210, %f10, %f867;
	cvt.rn.f32.u32 	%f211, %r25;
	fma.rn.f32 	%f866, %f210, %f211, %f866;
	cvt.rn.f32.u32 	%f212, %r9;
	fma.rn.f32 	%f865, %f210, %f212, %f865;
	add.s32 	%r208, %r208, 1;
$L__BB1_7:
	setp.eq.s32 	%p26, %r135, 0;
	@%p26 bra 	$L__BB1_16;
	setp.lt.s32 	%p27, %r22, 0;
	selp.b32 	%r165, %r23, %r24, %p27;
	setp.lt.s32 	%p28, %r165, 0;
	setp.ge.s32 	%p29, %r165, %r133;
	or.pred  	%p30, %p28, %p29;
	or.pred  	%p3, %p2, %p30;
	add.s32 	%r166, %r165, %r18;
	mul.lo.s32 	%r28, %r166, %r134;
	cvt.rn.f32.u32 	%f27, %r165;
	mov.u32 	%r201, %r14;
	mov.u32 	%r202, %r13;
	mov.u32 	%r203, %r12;
	mov.u32 	%r204, %r11;
	mov.u32 	%r205, %r10;
$L__BB1_9:
	mul.lo.s32 	%r35, %r205, %r205;
	add.s32 	%r167, %r21, %r35;
	setp.gt.u32 	%p32, %r167, %r6;
	setp.gt.s32 	%p33, %r208, 124;
	or.pred  	%p34, %p32, %p33;
	@%p34 bra 	$L__BB1_12;
	add.s32 	%r168, %r203, -1;
	add.s32 	%r169, %r202, 1;
	setp.lt.s32 	%p35, %r168, 0;
	setp.lt.s32 	%p36, %r168, %r134;
	add.s32 	%r170, %r204, 1;
	selp.b32 	%r171, %r168, %r170, %p36;
	selp.b32 	%r36, %r169, %r171, %p35;
	setp.lt.s32 	%p37, %r36, 0;
	setp.ge.s32 	%p38, %r36, %r134;
	or.pred  	%p39, %p37, %p38;
	or.pred  	%p41, %p3, %p39;
	@%p41 bra 	$L__BB1_12;
	add.s32 	%r172, %r36, %r28;
	mul.wide.s32 	%rd81, %r172, 4;
	add.s64 	%rd82, %rd2, %rd81;
	ld.global.nc.f32 	%f213, [%rd82];
	mul.wide.s32 	%rd83, %r208, 4;
	add.s64 	%rd84, %rd4, %rd83;
	st.local.f32 	[%rd84], %f213;
	mul.wide.s32 	%rd85, %r172, 2;
	add.s64 	%rd86, %rd1, %rd85;
	ld.global.nc.u16 	%rs5, [%rd86];
	cvt.rn.f32.u16 	%f214, %rs5;
	add.s64 	%rd87, %rd5, %rd83;
	st.local.f32 	[%rd87], %f214;
	setp.lt.f32 	%p42, %f213, %f864;
	selp.f32 	%f864, %f213, %f864, %p42;
	cvt.rn.f32.u32 	%f215, %r35;
	div.rn.f32 	%f216, %f215, %f2;
	add.f32 	%f217, %f16, %f216;
	fma.rn.f32 	%f218, %f217, 0fBBBB989D, 0f3F000000;
	cvt.sat.f32.f32 	%f219, %f218;
	mov.f32 	%f220, 0f4B400001;
	mov.f32 	%f221, 0f437C0000;
	fma.rm.f32 	%f222, %f219, %f221, %f220;
	add.f32 	%f223, %f222, 0fCB40007F;
	neg.f32 	%f224, %f223;
	fma.rn.f32 	%f225, %f217, 0fBFB8AA3B, %f224;
	fma.rn.f32 	%f226, %f217, 0fB2A57060, %f225;
	mov.b32 	%r173, %f222;
	shl.b32 	%r174, %r173, 23;
	mov.b32 	%f227, %r174;
	ex2.approx.ftz.f32 	%f228, %f226;
	mul.f32 	%f229, %f228, %f227;
	add.s64 	%rd88, %rd3, %rd83;
	st.local.f32 	[%rd88], %f229;
	sub.f32 	%f230, %f213, %f864;
	add.f32 	%f868, %f868, %f230;
	fma.rn.f32 	%f867, %f230, %f10, %f867;
	fma.rn.f32 	%f866, %f230, %f27, %f866;
	cvt.rn.f32.u32 	%f231, %r36;
	fma.rn.f32 	%f865, %f230, %f231, %f865;
	add.s32 	%r208, %r208, 1;
$L__BB1_12:
	mad.lo.s32 	%r175, %r205, %r205, %r205;
	add.s32 	%r176, %r205, %r175;
	add.s32 	%r39, %r176, 1;
	add.s32 	%r177, %r21, %r39;
	setp.gt.u32 	%p43, %r177, %r6;
	setp.gt.s32 	%p44, %r208, 124;
	or.pred  	%p45, %p43, %p44;
	@%p45 bra 	$L__BB1_15;
	setp.lt.s32 	%p46, %r203, 0;
	setp.lt.s32 	%p47, %r203, %r134;
	selp.b32 	%r178, %r203, %r204, %p47;
	selp.b32 	%r40, %r202, %r178, %p46;
	setp.lt.s32 	%p48, %r40, 0;
	setp.ge.s32 	%p49, %r40, %r134;
	or.pred  	%p50, %p48, %p49;
	or.pred  	%p52, %p3, %p50;
	@%p52 bra 	$L__BB1_15;
	add.s32 	%r179, %r40, %r28;
	mul.wide.s32 	%rd89, %r179, 4;
	add.s64 	%rd90, %rd2, %rd89;
	ld.global.nc.f32 	%f232, [%rd90];
	mul.wide.s32 	%rd91, %r208, 4;
	add.s64 	%rd92, %rd4, %rd91;
	st.local.f32 	[%rd92], %f232;
	mul.wide.s32 	%rd93, %r179, 2;
	add.s64 	%rd94, %rd1, %rd93;
	ld.global.nc.u16 	%rs6, [%rd94];
	cvt.rn.f32.u16 	%f233, %rs6;
	add.s64 	%rd95, %rd5, %rd91;
	st.local.f32 	[%rd95], %f233;
	setp.lt.f32 	%p53, %f232, %f864;
	selp.f32 	%f864, %f232, %f864, %p53;
	cvt.rn.f32.u32 	%f234, %r39;
	div.rn.f32 	%f235, %f234, %f2;
	add.f32 	%f236, %f16, %f235;
	fma.rn.f32 	%f237, %f236, 0fBBBB989D, 0f3F000000;
	cvt.sat.f32.f32 	%f238, %f237;
	mov.f32 	%f239, 0f4B400001;
	mov.f32 	%f240, 0f437C0000;
	fma.rm.f32 	%f241, %f238, %f240, %f239;
	add.f32 	%f242, %f241, 0fCB40007F;
	neg.f32 	%f243, %f242;
	fma.rn.f32 	%f244, %f236, 0fBFB8AA3B, %f243;
	fma.rn.f32 	%f245, %f236, 0fB2A57060, %f244;
	mov.b32 	%r180, %f241;
	shl.b32 	%r181, %r180, 23;
	mov.b32 	%f246, %r181;
	ex2.approx.ftz.f32 	%f247, %f245;
	mul.f32 	%f248, %f247, %f246;
	add.s64 	%rd96, %rd3, %rd91;
	st.local.f32 	[%rd96], %f248;
	sub.f32 	%f249, %f232, %f864;
	add.f32 	%f868, %f868, %f249;
	fma.rn.f32 	%f867, %f249, %f10, %f867;
	fma.rn.f32 	%f866, %f249, %f27, %f866;
	cvt.rn.f32.u32 	%f250, %r40;
	fma.rn.f32 	%f865, %f249, %f250, %f865;
	add.s32 	%r208, %r208, 1;
$L__BB1_15:
	add.s32 	%r205, %r205, 2;
	add.s32 	%r204, %r204, -2;
	add.s32 	%r203, %r203, 2;
	add.s32 	%r202, %r202, -2;
	add.s32 	%r201, %r201, 2;
	setp.ne.s32 	%p54, %r201, 0;
	@%p54 bra 	$L__BB1_9;
$L__BB1_16:
	add.s32 	%r49, %r198, 1;
	setp.ne.s32 	%p55, %r198, %r135;
	mov.u32 	%r198, %r49;
	@%p55 bra 	$L__BB1_4;
	add.s32 	%r50, %r196, 1;
	setp.ne.s32 	%p56, %r196, %r135;
	mov.u32 	%r196, %r50;
	@%p56 bra 	$L__BB1_3;
$L__BB1_18:
	setp.eq.s32 	%p57, %r208, 0;
	@%p57 bra 	$L__BB1_93;
	setp.lt.s32 	%p58, %r208, 1;
	mov.f32 	%f887, 0f00000000;
	@%p58 bra 	$L__BB1_32;
	add.s32 	%r183, %r208, -1;
	and.b32  	%r52, %r208, 15;
	setp.lt.u32 	%p59, %r183, 15;
	mov.f32 	%f887, 0f00000000;
	mov.b32 	%r213, 0;
	@%p59 bra 	$L__BB1_23;
	and.b32  	%r213, %r208, 2147483632;
	neg.s32 	%r211, %r213;
	add.s64 	%rd142, %rd3, 32;
	mov.f32 	%f887, 0f00000000;
$L__BB1_22:
	.pragma "nounroll";
	ld.local.f32 	%f255, [%rd142+-32];
	add.f32 	%f256, %f887, %f255;
	ld.local.f32 	%f257, [%rd142+-28];
	add.f32 	%f258, %f256, %f257;
	ld.local.f32 	%f259, [%rd142+-24];
	add.f32 	%f260, %f258, %f259;
	ld.local.f32 	%f261, [%rd142+-20];
	add.f32 	%f262, %f260, %f261;
	ld.local.f32 	%f263, [%rd142+-16];
	add.f32 	%f264, %f262, %f263;
	ld.local.f32 	%f265, [%rd142+-12];
	add.f32 	%f266, %f264, %f265;
	ld.local.f32 	%f267, [%rd142+-8];
	add.f32 	%f268, %f266, %f267;
	ld.local.f32 	%f269, [%rd142+-4];
	add.f32 	%f270, %f268, %f269;
	ld.local.f32 	%f271, [%rd142];
	add.f32 	%f272, %f270, %f271;
	ld.local.f32 	%f273, [%rd142+4];
	add.f32 	%f274, %f272, %f273;
	ld.local.f32 	%f275, [%rd142+8];
	add.f32 	%f276, %f274, %f275;
	ld.local.f32 	%f277, [%rd142+12];
	add.f32 	%f278, %f276, %f277;
	ld.local.f32 	%f279, [%rd142+16];
	add.f32 	%f280, %f278, %f279;
	ld.local.f32 	%f281, [%rd142+20];
	add.f32 	%f282, %f280, %f281;
	ld.local.f32 	%f283, [%rd142+24];
	add.f32 	%f284, %f282, %f283;
	ld.local.f32 	%f285, [%rd142+28];
	add.f32 	%f887, %f284, %f285;
	add.s32 	%r211, %r211, 16;
	add.s64 	%rd142, %rd142, 64;
	setp.ne.s32 	%p60, %r211, 0;
	@%p60 bra 	$L__BB1_22;
$L__BB1_23:
	setp.eq.s32 	%p61, %r52, 0;
	@%p61 bra 	$L__BB1_32;
	and.b32  	%r58, %r208, 7;
	setp.lt.u32 	%p62, %r52, 8;
	@%p62 bra 	$L__BB1_26;
	mul.wide.u32 	%rd97, %r213, 4;
	add.s64 	%rd98, %rd3, %rd97;
	ld.local.f32 	%f287, [%rd98];
	add.f32 	%f288, %f887, %f287;
	ld.local.f32 	%f289, [%rd98+4];
	add.f32 	%f290, %f288, %f289;
	ld.local.f32 	%f291, [%rd98+8];
	add.f32 	%f292, %f290, %f291;
	ld.local.f32 	%f293, [%rd98+12];
	add.f32 	%f294, %f292, %f293;
	ld.local.f32 	%f295, [%rd98+16];
	add.f32 	%f296, %f294, %f295;
	ld.local.f32 	%f297, [%rd98+20];
	add.f32 	%f298, %f296, %f297;
	ld.local.f32 	%f299, [%rd98+24];
	add.f32 	%f300, %f298, %f299;
	ld.local.f32 	%f301, [%rd98+28];
	add.f32 	%f887, %f300, %f301;
	add.s32 	%r213, %r213, 8;
$L__BB1_26:
	setp.eq.s32 	%p63, %r58, 0;
	@%p63 bra 	$L__BB1_32;
	and.b32  	%r61, %r208, 3;
	setp.lt.u32 	%p64, %r58, 4;
	@%p64 bra 	$L__BB1_29;
	mul.wide.u32 	%rd99, %r213, 4;
	add.s64 	%rd100, %rd3, %rd99;
	ld.local.f32 	%f303, [%rd100];
	add.f32 	%f304, %f887, %f303;
	ld.local.f32 	%f305, [%rd100+4];
	add.f32 	%f306, %f304, %f305;
	ld.local.f32 	%f307, [%rd100+8];
	add.f32 	%f308, %f306, %f307;
	ld.local.f32 	%f309, [%rd100+12];
	add.f32 	%f887, %f308, %f309;
	add.s32 	%r213, %r213, 4;
$L__BB1_29:
	setp.eq.s32 	%p65, %r61, 0;
	@%p65 bra 	$L__BB1_32;
	mul.wide.u32 	%rd101, %r213, 4;
	add.s64 	%rd143, %rd3, %rd101;
	neg.s32 	%r215, %r61;
$L__BB1_31:
	.pragma "nounroll";
	ld.local.f32 	%f310, [%rd143];
	add.f32 	%f887, %f887, %f310;
	add.s64 	%rd143, %rd143, 4;
	add.s32 	%r215, %r215, 1;
	setp.ne.s32 	%p66, %r215, 0;
	@%p66 bra 	$L__BB1_31;
$L__BB1_32:
	setp.lt.s32 	%p67, %r208, 1;
	cvt.rn.f32.s32 	%f76, %r208;
	div.rn.f32 	%f77, %f887, %f76;
	mov.f32 	%f896, 0f00000000;
	@%p67 bra 	$L__BB1_45;
	add.s32 	%r185, %r208, -1;
	and.b32  	%r67, %r208, 15;
	setp.lt.u32 	%p68, %r185, 15;
	mov.f32 	%f896, 0f00000000;
	mov.b32 	%r218, 0;
	@%p68 bra 	$L__BB1_36;
	and.b32  	%r218, %r208, 2147483632;
	neg.s32 	%r216, %r218;
	add.s64 	%rd144, %rd3, 32;
	mov.f32 	%f896, 0f00000000;
$L__BB1_35:
	.pragma "nounroll";
	ld.local.f32 	%f315, [%rd144+-32];
	sub.f32 	%f316, %f315, %f77;
	fma.rn.f32 	%f317, %f316, %f316, %f896;
	ld.local.f32 	%f318, [%rd144+-28];
	sub.f32 	%f319, %f318, %f77;
	fma.rn.f32 	%f320, %f319, %f319, %f317;
	ld.local.f32 	%f321, [%rd144+-24];
	sub.f32 	%f322, %f321, %f77;
	fma.rn.f32 	%f323, %f322, %f322, %f320;
	ld.local.f32 	%f324, [%rd144+-20];
	sub.f32 	%f325, %f324, %f77;
	fma.rn.f32 	%f326, %f325, %f325, %f323;
	ld.local.f32 	%f327, [%rd144+-16];
	sub.f32 	%f328, %f327, %f77;
	fma.rn.f32 	%f329, %f328, %f328, %f326;
	ld.local.f32 	%f330, [%rd144+-12];
	sub.f32 	%f331, %f330, %f77;
	fma.rn.f32 	%f332, %f331, %f331, %f329;
	ld.local.f32 	%f333, [%rd144+-8];
	sub.f32 	%f334, %f333, %f77;
	fma.rn.f32 	%f335, %f334, %f334, %f332;
	ld.local.f32 	%f336, [%rd144+-4];
	sub.f32 	%f337, %f336, %f77;
	fma.rn.f32 	%f338, %f337, %f337, %f335;
	ld.local.f32 	%f339, [%rd144];
	sub.f32 	%f340, %f339, %f77;
	fma.rn.f32 	%f341, %f340, %f340, %f338;
	ld.local.f32 	%f342, [%rd144+4];
	sub.f32 	%f343, %f342, %f77;
	fma.rn.f32 	%f344, %f343, %f343, %f341;
	ld.local.f32 	%f345, [%rd144+8];
	sub.f32 	%f346, %f345, %f77;
	fma.rn.f32 	%f347, %f346, %f346, %f344;
	ld.local.f32 	%f348, [%rd144+12];
	sub.f32 	%f349, %f348, %f77;
	fma.rn.f32 	%f350, %f349, %f349, %f347;
	ld.local.f32 	%f351, [%rd144+16];
	sub.f32 	%f352, %f351, %f77;
	fma.rn.f32 	%f353, %f352, %f352, %f350;
	ld.local.f32 	%f354, [%rd144+20];
	sub.f32 	%f355, %f354, %f77;
	fma.rn.f32 	%f356, %f355, %f355, %f353;
	ld.local.f32 	%f357, [%rd144+24];
	sub.f32 	%f358, %f357, %f77;
	fma.rn.f32 	%f359, %f358, %f358, %f356;
	ld.local.f32 	%f360, [%rd144+28];
	sub.f32 	%f361, %f360, %f77;
	fma.rn.f32 	%f896, %f361, %f361, %f359;
	add.s32 	%r216, %r216, 16;
	add.s64 	%rd144, %rd144, 64;
	setp.ne.s32 	%p69, %r216, 0;
	@%p69 bra 	$L__BB1_35;
$L__BB1_36:
	setp.eq.s32 	%p70, %r67, 0;
	@%p70 bra 	$L__BB1_45;
	and.b32  	%r73, %r208, 7;
	setp.lt.u32 	%p71, %r67, 8;
	@%p71 bra 	$L__BB1_39;
	mul.wide.u32 	%rd102, %r218, 4;
	add.s64 	%rd103, %rd3, %rd102;
	ld.local.f32 	%f363, [%rd103];
	sub.f32 	%f364, %f363, %f77;
	fma.rn.f32 	%f365, %f364, %f364, %f896;
	ld.local.f32 	%f366, [%rd103+4];
	sub.f32 	%f367, %f366, %f77;
	fma.rn.f32 	%f368, %f367, %f367, %f365;
	ld.local.f32 	%f369, [%rd103+8];
	sub.f32 	%f370, %f369, %f77;
	fma.rn.f32 	%f371, %f370, %f370, %f368;
	ld.local.f32 	%f372, [%rd103+12];
	sub.f32 	%f373, %f372, %f77;
	fma.rn.f32 	%f374, %f373, %f373, %f371;
	ld.local.f32 	%f375, [%rd103+16];
	sub.f32 	%f376, %f375, %f77;
	fma.rn.f32 	%f377, %f376, %f376, %f374;
	ld.local.f32 	%f378, [%rd103+20];
	sub.f32 	%f379, %f378, %f77;
	fma.rn.f32 	%f380, %f379, %f379, %f377;
	ld.local.f32 	%f381, [%rd103+24];
	sub.f32 	%f382, %f381, %f77;
	fma.rn.f32 	%f383, %f382, %f382, %f380;
	ld.local.f32 	%f384, [%rd103+28];
	sub.f32 	%f385, %f384, %f77;
	fma.rn.f32 	%f896, %f385, %f385, %f383;
	add.s32 	%r218, %r218, 8;
$L__BB1_39:
	setp.eq.s32 	%p72, %r73, 0;
	@%p72 bra 	$L__BB1_45;
	and.b32  	%r76, %r208, 3;
	setp.lt.u32 	%p73, %r73, 4;
	@%p73 bra 	$L__BB1_42;
	mul.wide.u32 	%rd104, %r218, 4;
	add.s64 	%rd105, %rd3, %rd104;
	ld.local.f32 	%f387, [%rd105];
	sub.f32 	%f388, %f387, %f77;
	fma.rn.f32 	%f389, %f388, %f388, %f896;
	ld.local.f32 	%f390, [%rd105+4];
	sub.f32 	%f391, %f390, %f77;
	fma.rn.f32 	%f392, %f391, %f391, %f389;
	ld.local.f32 	%f393, [%rd105+8];
	sub.f32 	%f394, %f393, %f77;
	fma.rn.f32 	%f395, %f394, %f394, %f392;
	ld.local.f32 	%f396, [%rd105+12];
	sub.f32 	%f397, %f396, %f77;
	fma.rn.f32 	%f896, %f397, %f397, %f395;
	add.s32 	%r218, %r218, 4;
$L__BB1_42:
	setp.eq.s32 	%p74, %r76, 0;
	@%p74 bra 	$L__BB1_45;
	mul.wide.u32 	%rd106, %r218, 4;
	add.s64 	%rd145, %rd3, %rd106;
	neg.s32 	%r220, %r76;
$L__BB1_44:
	.pragma "nounroll";
	ld.local.f32 	%f398, [%rd145];
	sub.f32 	%f399, %f398, %f77;
	fma.rn.f32 	%f896, %f399, %f399, %f896;
	add.s64 	%rd145, %rd145, 4;
	add.s32 	%r220, %r220, 1;
	setp.ne.s32 	%p75, %r220, 0;
	@%p75 bra 	$L__BB1_44;
$L__BB1_45:
	setp.lt.s32 	%p76, %r208, 1;
	div.rn.f32 	%f401, %f896, %f76;
	sqrt.rn.f32 	%f91, %f401;
	mov.f32 	%f913, 0f00000000;
	mov.f32 	%f914, %f913;
	@%p76 bra 	$L__BB1_64;
	add.s32 	%r82, %r208, -1;
	and.b32  	%r83, %r208, 3;
	setp.lt.u32 	%p77, %r82, 3;
	mov.b32 	%r221, 0;
	@%p77 bra 	$L__BB1_49;
	and.b32  	%r221, %r208, 2147483644;
	neg.s32 	%r223, %r221;
	add.s64 	%rd147, %rd3, 8;
$L__BB1_48:
	ld.local.f32 	%f402, [%rd147+-8];
	sub.f32 	%f403, %f402, %f77;
	div.rn.f32 	%f404, %f403, %f91;
	st.local.f32 	[%rd147+-8], %f404;
	ld.local.f32 	%f405, [%rd147+-4];
	sub.f32 	%f406, %f405, %f77;
	div.rn.f32 	%f407, %f406, %f91;
	st.local.f32 	[%rd147+-4], %f407;
	ld.local.f32 	%f408, [%rd147];
	sub.f32 	%f409, %f408, %f77;
	div.rn.f32 	%f410, %f409, %f91;
	st.local.f32 	[%rd147], %f410;
	ld.local.f32 	%f411, [%rd147+4];
	sub.f32 	%f412, %f411, %f77;
	div.rn.f32 	%f413, %f412, %f91;
	st.local.f32 	[%rd147+4], %f413;
	add.s32 	%r223, %r223, 4;
	add.s64 	%rd147, %rd147, 16;
	setp.eq.s32 	%p78, %r223, 0;
	@%p78 bra 	$L__BB1_49;
	bra.uni 	$L__BB1_48;
$L__BB1_49:
	setp.eq.s32 	%p79, %r83, 0;
	@%p79 bra 	$L__BB1_52;
	mul.wide.u32 	%rd107, %r221, 4;
	add.s64 	%rd146, %rd3, %rd107;
	neg.s32 	%r222, %r83;
$L__BB1_51:
	.pragma "nounroll";
	ld.local.f32 	%f414, [%rd146];
	sub.f32 	%f415, %f414, %f77;
	div.rn.f32 	%f416, %f415, %f91;
	st.local.f32 	[%rd146], %f416;
	add.s64 	%rd146, %rd146, 4;
	add.s32 	%r222, %r222, 1;
	setp.ne.s32 	%p80, %r222, 0;
	@%p80 bra 	$L__BB1_51;
$L__BB1_52:
	and.b32  	%r90, %r208, 15;
	setp.lt.u32 	%p81, %r82, 15;
	mov.f32 	%f914, 0f00000000;
	mov.b32 	%r225, 0;
	mov.f32 	%f913, %f914;
	@%p81 bra 	$L__BB1_55;
	and.b32  	%r225, %r208, 2147483632;
	neg.s32 	%r224, %r225;
	add.s64 	%rd149, %rd4, 32;
	add.s64 	%rd148, %rd5, 32;
	mov.f32 	%f914, 0f00000000;
$L__BB1_54:
	.pragma "nounroll";
	ld.local.f32 	%f420, [%rd149+-32];
	add.f32 	%f421, %f913, %f420;
	ld.local.f32 	%f422, [%rd148+-32];
	add.f32 	%f423, %f914, %f422;
	ld.local.f32 	%f424, [%rd149+-28];
	add.f32 	%f425, %f421, %f424;
	ld.local.f32 	%f426, [%rd148+-28];
	add.f32 	%f427, %f423, %f426;
	ld.local.f32 	%f428, [%rd149+-24];
	add.f32 	%f429, %f425, %f428;
	ld.local.f32 	%f430, [%rd148+-24];
	add.f32 	%f431, %f427, %f430;
	ld.local.f32 	%f432, [%rd149+-20];
	add.f32 	%f433, %f429, %f432;
	ld.local.f32 	%f434, [%rd148+-20];
	add.f32 	%f435, %f431, %f434;
	ld.local.f32 	%f436, [%rd149+-16];
	add.f32 	%f437, %f433, %f436;
	ld.local.f32 	%f438, [%rd148+-16];
	add.f32 	%f439, %f435, %f438;
	ld.local.f32 	%f440, [%rd149+-12];
	add.f32 	%f441, %f437, %f440;
	ld.local.f32 	%f442, [%rd148+-12];
	add.f32 	%f443, %f439, %f442;
	ld.local.f32 	%f444, [%rd149+-8];
	add.f32 	%f445, %f441, %f444;
	ld.local.f32 	%f446, [%rd148+-8];
	add.f32 	%f447, %f443, %f446;
	ld.local.f32 	%f448, [%rd149+-4];
	add.f32 	%f449, %f445, %f448;
	ld.local.f32 	%f450, [%rd148+-4];
	add.f32 	%f451, %f447, %f450;
	ld.local.f32 	%f452, [%rd149];
	add.f32 	%f453, %f449, %f452;
	ld.local.f32 	%f454, [%rd148];
	add.f32 	%f455, %f451, %f454;
	ld.local.f32 	%f456, [%rd149+4];
	add.f32 	%f457, %f453, %f456;
	ld.local.f32 	%f458, [%rd148+4];
	add.f32 	%f459, %f455, %f458;
	ld.local.f32 	%f460, [%rd149+8];
	add.f32 	%f461, %f457, %f460;
	ld.local.f32 	%f462, [%rd148+8];
	add.f32 	%f463, %f459, %f462;
	ld.local.f32 	%f464, [%rd149+12];
	add.f32 	%f465, %f461, %f464;
	ld.local.f32 	%f466, [%rd148+12];
	add.f32 	%f467, %f463, %f466;
	ld.local.f32 	%f468, [%rd149+16];
	add.f32 	%f469, %f465, %f468;
	ld.local.f32 	%f470, [%rd148+16];
	add.f32 	%f471, %f467, %f470;
	ld.local.f32 	%f472, [%rd149+20];
	add.f32 	%f473, %f469, %f472;
	ld.local.f32 	%f474, [%rd148+20];
	add.f32 	%f475, %f471, %f474;
	ld.local.f32 	%f476, [%rd149+24];
	add.f32 	%f477, %f473, %f476;
	ld.local.f32 	%f478, [%rd148+24];
	add.f32 	%f479, %f475, %f478;
	ld.local.f32 	%f480, [%rd149+28];
	add.f32 	%f913, %f477, %f480;
	ld.local.f32 	%f481, [%rd148+28];
	add.f32 	%f914, %f479, %f481;
	add.s32 	%r224, %r224, 16;
	add.s64 	%rd149, %rd149, 64;
	add.s64 	%rd148, %rd148, 64;
	setp.ne.s32 	%p82, %r224, 0;
	@%p82 bra 	$L__BB1_54;
$L__BB1_55:
	setp.eq.s32 	%p83, %r90, 0;
	@%p83 bra 	$L__BB1_64;
	and.b32  	%r98, %r208, 7;
	setp.lt.u32 	%p84, %r90, 8;
	@%p84 bra 	$L__BB1_58;
	mul.wide.u32 	%rd108, %r225, 4;
	add.s64 	%rd109, %rd4, %rd108;
	ld.local.f32 	%f483, [%rd109];
	add.f32 	%f484, %f913, %f483;
	add.s64 	%rd110, %rd5, %rd108;
	ld.local.f32 	%f485, [%rd110];
	add.f32 	%f486, %f914, %f485;
	ld.local.f32 	%f487, [%rd109+4];
	add.f32 	%f488, %f484, %f487;
	ld.local.f32 	%f489, [%rd110+4];
	add.f32 	%f490, %f486, %f489;
	ld.local.f32 	%f491, [%rd109+8];
	add.f32 	%f492, %f488, %f491;
	ld.local.f32 	%f493, [%rd110+8];
	add.f32 	%f494, %f490, %f493;
	ld.local.f32 	%f495, [%rd109+12];
	add.f32 	%f496, %f492, %f495;
	ld.local.f32 	%f497, [%rd110+12];
	add.f32 	%f498, %f494, %f497;
	ld.local.f32 	%f499, [%rd109+16];
	add.f32 	%f500, %f496, %f499;
	ld.local.f32 	%f501, [%rd110+16];
	add.f32 	%f502, %f498, %f501;
	ld.local.f32 	%f503, [%rd109+20];
	add.f32 	%f504, %f500, %f503;
	ld.local.f32 	%f505, [%rd110+20];
	add.f32 	%f506, %f502, %f505;
	ld.local.f32 	%f507, [%rd109+24];
	add.f32 	%f508, %f504, %f507;
	ld.local.f32 	%f509, [%rd110+24];
	add.f32 	%f510, %f506, %f509;
	ld.local.f32 	%f511, [%rd109+28];
	add.f32 	%f913, %f508, %f511;
	ld.local.f32 	%f512, [%rd110+28];
	add.f32 	%f914, %f510, %f512;
	add.s32 	%r225, %r225, 8;
$L__BB1_58:
	setp.eq.s32 	%p85, %r98, 0;
	@%p85 bra 	$L__BB1_64;
	setp.lt.u32 	%p86, %r98, 4;
	@%p86 bra 	$L__BB1_61;
	mul.wide.u32 	%rd111, %r225, 4;
	add.s64 	%rd112, %rd4, %rd111;
	ld.local.f32 	%f514, [%rd112];
	add.f32 	%f515, %f913, %f514;
	add.s64 	%rd113, %rd5, %rd111;
	ld.local.f32 	%f516, [%rd113];
	add.f32 	%f517, %f914, %f516;
	ld.local.f32 	%f518, [%rd112+4];
	add.f32 	%f519, %f515, %f518;
	ld.local.f32 	%f520, [%rd113+4];
	add.f32 	%f521, %f517, %f520;
	ld.local.f32 	%f522, [%rd112+8];
	add.f32 	%f523, %f519, %f522;
	ld.local.f32 	%f524, [%rd113+8];
	add.f32 	%f525, %f521, %f524;
	ld.local.f32 	%f526, [%rd112+12];
	add.f32 	%f913, %f523, %f526;
	ld.local.f32 	%f527, [%rd113+12];
	add.f32 	%f914, %f525, %f527;
	add.s32 	%r225, %r225, 4;
$L__BB1_61:
	setp.eq.s32 	%p87, %r83, 0;
	@%p87 bra 	$L__BB1_64;
	mul.wide.u32 	%rd114, %r225, 4;
	add.s64 	%rd151, %rd5, %rd114;
	add.s64 	%rd150, %rd4, %rd114;
	neg.s32 	%r228, %r83;
$L__BB1_63:
	.pragma "nounroll";
	ld.local.f32 	%f528, [%rd150];
	add.f32 	%f913, %f913, %f528;
	ld.local.f32 	%f529, [%rd151];
	add.f32 	%f914, %f914, %f529;
	add.s64 	%rd151, %rd151, 4;
	add.s64 	%rd150, %rd150, 4;
	add.s32 	%r228, %r228, 1;
	setp.ne.s32 	%p88, %r228, 0;
	@%p88 bra 	$L__BB1_63;
$L__BB1_64:
	setp.lt.s32 	%p89, %r208, 1;
	div.rn.f32 	%f118, %f913, %f76;
	div.rn.f32 	%f119, %f914, %f76;
	mov.f32 	%f931, 0f00000000;
	mov.f32 	%f932, %f931;
	@%p89 bra 	$L__BB1_77;
	add.s32 	%r189, %r208, -1;
	and.b32  	%r106, %r208, 15;
	setp.lt.u32 	%p90, %r189, 15;
	mov.f32 	%f932, 0f00000000;
	mov.b32 	%r231, 0;
	mov.f32 	%f931, %f932;
	@%p90 bra 	$L__BB1_68;
	and.b32  	%r231, %r208, 2147483632;
	neg.s32 	%r229, %r231;
	add.s64 	%rd153, %rd4, 32;
	add.s64 	%rd152, %rd5, 32;
	mov.f32 	%f932, 0f00000000;
$L__BB1_67:
	.pragma "nounroll";
	ld.local.f32 	%f534, [%rd153+-32];
	sub.f32 	%f535, %f534, %f118;
	ld.local.f32 	%f536, [%rd152+-32];
	sub.f32 	%f537, %f536, %f119;
	fma.rn.f32 	%f538, %f535, %f535, %f931;
	fma.rn.f32 	%f539, %f537, %f537, %f932;
	ld.local.f32 	%f540, [%rd153+-28];
	sub.f32 	%f541, %f540, %f118;
	ld.local.f32 	%f542, [%rd152+-28];
	sub.f32 	%f543, %f542, %f119;
	fma.rn.f32 	%f544, %f541, %f541, %f538;
	fma.rn.f32 	%f545, %f543, %f543, %f539;
	ld.local.f32 	%f546, [%rd153+-24];
	sub.f32 	%f547, %f546, %f118;
	ld.local.f32 	%f548, [%rd152+-24];
	sub.f32 	%f549, %f548, %f119;
	fma.rn.f32 	%f550, %f547, %f547, %f544;
	fma.rn.f32 	%f551, %f549, %f549, %f545;
	ld.local.f32 	%f552, [%rd153+-20];
	sub.f32 	%f553, %f552, %f118;
	ld.local.f32 	%f554, [%rd152+-20];
	sub.f32 	%f555, %f554, %f119;
	fma.rn.f32 	%f556, %f553, %f553, %f550;
	fma.rn.f32 	%f557, %f555, %f555, %f551;
	ld.local.f32 	%f558, [%rd153+-16];
	sub.f32 	%f559, %f558, %f118;
	ld.local.f32 	%f560, [%rd152+-16];
	sub.f32 	%f561, %f560, %f119;
	fma.rn.f32 	%f562, %f559, %f559, %f556;
	fma.rn.f32 	%f563, %f561, %f561, %f557;
	ld.local.f32 	%f564, [%rd153+-12];
	sub.f32 	%f565, %f564, %f118;
	ld.local.f32 	%f566, [%rd152+-12];
	sub.f32 	%f567, %f566, %f119;
	fma.rn.f32 	%f568, %f565, %f565, %f562;
	fma.rn.f32 	%f569, %f567, %f567, %f563;
	ld.local.f32 	%f570, [%rd153+-8];
	sub.f32 	%f571, %f570, %f118;
	ld.local.f32 	%f572, [%rd152+-8];
	sub.f32 	%f573, %f572, %f119;
	fma.rn.f32 	%f574, %f571, %f571, %f568;
	fma.rn.f32 	%f575, %f573, %f573, %f569;
	ld.local.f32 	%f576, [%rd153+-4];
	sub.f32 	%f577, %f576, %f118;
	ld.local.f32 	%f578, [%rd152+-4];
	sub.f32 	%f579, %f578, %f119;
	fma.rn.f32 	%f580, %f577, %f577, %f574;
	fma.rn.f32 	%f581, %f579, %f579, %f575;
	ld.local.f32 	%f582, [%rd153];
	sub.f32 	%f583, %f582, %f118;
	ld.local.f32 	%f584, [%rd152];
	sub.f32 	%f585, %f584, %f119;
	fma.rn.f32 	%f586, %f583, %f583, %f580;
	fma.rn.f32 	%f587, %f585, %f585, %f581;
	ld.local.f32 	%f588, [%rd153+4];
	sub.f32 	%f589, %f588, %f118;
	ld.local.f32 	%f590, [%rd152+4];
	sub.f32 	%f591, %f590, %f119;
	fma.rn.f32 	%f592, %f589, %f589, %f586;
	fma.rn.f32 	%f593, %f591, %f591, %f587;
	ld.local.f32 	%f594, [%rd153+8];
	sub.f32 	%f595, %f594, %f118;
	ld.local.f32 	%f596, [%rd152+8];
	sub.f32 	%f597, %f596, %f119;
	fma.rn.f32 	%f598, %f595, %f595, %f592;
	fma.rn.f32 	%f599, %f597, %f597, %f593;
	ld.local.f32 	%f600, [%rd153+12];
	sub.f32 	%f601, %f600, %f118;
	ld.local.f32 	%f602, [%rd152+12];
	sub.f32 	%f603, %f602, %f119;
	fma.rn.f32 	%f604, %f601, %f601, %f598;
	fma.rn.f32 	%f605, %f603, %f603, %f599;
	ld.local.f32 	%f606, [%rd153+16];
	sub.f32 	%f607, %f606, %f118;
	ld.local.f32 	%f608, [%rd152+16];
	sub.f32 	%f609, %f608, %f119;
	fma.rn.f32 	%f610, %f607, %f607, %f604;
	fma.rn.f32 	%f611, %f609, %f609, %f605;
	ld.local.f32 	%f612, [%rd153+20];
	sub.f32 	%f613, %f612, %f118;
	ld.local.f32 	%f614, [%rd152+20];
	sub.f32 	%f615, %f614, %f119;
	fma.rn.f32 	%f616, %f613, %f613, %f610;
	fma.rn.f32 	%f617, %f615, %f615, %f611;
	ld.local.f32 	%f618, [%rd153+24];
	sub.f32 	%f619, %f618, %f118;
	ld.local.f32 	%f620, [%rd152+24];
	sub.f32 	%f621, %f620, %f119;
	fma.rn.f32 	%f622, %f619, %f619, %f616;
	fma.rn.f32 	%f623, %f621, %f621, %f617;
	ld.local.f32 	%f624, [%rd153+28];
	sub.f32 	%f625, %f624, %f118;
	ld.local.f32 	%f626, [%rd152+28];
	sub.f32 	%f627, %f626, %f119;
	fma.rn.f32 	%f931, %f625, %f625, %f622;
	fma.rn.f32 	%f932, %f627, %f627, %f623;
	add.s32 	%r229, %r229, 16;
	add.s64 	%rd153, %rd153, 64;
	add.s64 	%rd152, %rd152, 64;
	setp.ne.s32 	%p91, %r229, 0;
	@%p91 bra 	$L__BB1_67;
$L__BB1_68:
	setp.eq.s32 	%p92, %r106, 0;
	@%p92 bra 	$L__BB1_77;
	and.b32  	%r112, %r208, 7;
	setp.lt.u32 	%p93, %r106, 8;
	@%p93 bra 	$L__BB1_71;
	mul.wide.u32 	%rd115, %r231, 4;
	add.s64 	%rd116, %rd4, %rd115;
	ld.local.f32 	%f629, [%rd116];
	sub.f32 	%f630, %f629, %f118;
	add.s64 	%rd117, %rd5, %rd115;
	ld.local.f32 	%f631, [%rd117];
	sub.f32 	%f632, %f631, %f119;
	fma.rn.f32 	%f633, %f630, %f630, %f931;
	fma.rn.f32 	%f634, %f632, %f632, %f932;
	ld.local.f32 	%f635, [%rd116+4];
	sub.f32 	%f636, %f635, %f118;
	ld.local.f32 	%f637, [%rd117+4];
	sub.f32 	%f638, %f637, %f119;
	fma.rn.f32 	%f639, %f636, %f636, %f633;
	fma.rn.f32 	%f640, %f638, %f638, %f634;
	ld.local.f32 	%f641, [%rd116+8];
	sub.f32 	%f642, %f641, %f118;
	ld.local.f32 	%f643, [%rd117+8];
	sub.f32 	%f644, %f643, %f119;
	fma.rn.f32 	%f645, %f642, %f642, %f639;
	fma.rn.f32 	%f646, %f644, %f644, %f640;
	ld.local.f32 	%f647, [%rd116+12];
	sub.f32 	%f648, %f647, %f118;
	ld.local.f32 	%f649, [%rd117+12];
	sub.f32 	%f650, %f649, %f119;
	fma.rn.f32 	%f651, %f648, %f648, %f645;
	fma.rn.f32 	%f652, %f650, %f650, %f646;
	ld.local.f32 	%f653, [%rd116+16];
	sub.f32 	%f654, %f653, %f118;
	ld.local.f32 	%f655, [%rd117+16];
	sub.f32 	%f656, %f655, %f119;
	fma.rn.f32 	%f657, %f654, %f654, %f651;
	fma.rn.f32 	%f658, %f656, %f656, %f652;
	ld.local.f32 	%f659, [%rd116+20];
	sub.f32 	%f660, %f659, %f118;
	ld.local.f32 	%f661, [%rd117+20];
	sub.f32 	%f662, %f661, %f119;
	fma.rn.f32 	%f663, %f660, %f660, %f657;
	fma.rn.f32 	%f664, %f662, %f662, %f658;
	ld.local.f32 	%f665, [%rd116+24];
	sub.f32 	%f666, %f665, %f118;
	ld.local.f32 	%f667, [%rd117+24];
	sub.f32 	%f668, %f667, %f119;
	fma.rn.f32 	%f669, %f666, %f666, %f663;
	fma.rn.f32 	%f670, %f668, %f668, %f664;
	ld.local.f32 	%f671, [%rd116+28];
	sub.f32 	%f672, %f671, %f118;
	ld.local.f32 	%f673, [%rd117+28];
	sub.f32 	%f674, %f673, %f119;
	fma.rn.f32 	%f931, %f672, %f672, %f669;
	fma.rn.f32 	%f932, %f674, %f674, %f670;
	add.s32 	%r231, %r231, 8;
$L__BB1_71:
	setp.eq.s32 	%p94, %r112, 0;
	@%p94 bra 	$L__BB1_77;
	and.b32  	%r115, %r208, 3;
	setp.lt.u32 	%p95, %r112, 4;
	@%p95 bra 	$L__BB1_74;
	mul.wide.u32 	%rd118, %r231, 4;
	add.s64 	%rd119, %rd4, %rd118;
	ld.local.f32 	%f676, [%rd119];
	sub.f32 	%f677, %f676, %f118;
	add.s64 	%rd120, %rd5, %rd118;
	ld.local.f32 	%f678, [%rd120];
	sub.f32 	%f679, %f678, %f119;
	fma.rn.f32 	%f680, %f677, %f677, %f931;
	fma.rn.f32 	%f681, %f679, %f679, %f932;
	ld.local.f32 	%f682, [%rd119+4];
	sub.f32 	%f683, %f682, %f118;
	ld.local.f32 	%f684, [%rd120+4];
	sub.f32 	%f685, %f684, %f119;
	fma.rn.f32 	%f686, %f683, %f683, %f680;
	fma.rn.f32 	%f687, %f685, %f685, %f681;
	ld.local.f32 	%f688, [%rd119+8];
	sub.f32 	%f689, %f688, %f118;
	ld.local.f32 	%f690, [%rd120+8];
	sub.f32 	%f691, %f690, %f119;
	fma.rn.f32 	%f692, %f689, %f689, %f686;
	fma.rn.f32 	%f693, %f691, %f691, %f687;
	ld.local.f32 	%f694, [%rd119+12];
	sub.f32 	%f695, %f694, %f118;
	ld.local.f32 	%f696, [%rd120+12];
	sub.f32 	%f697, %f696, %f119;
	fma.rn.f32 	%f931, %f695, %f695, %f692;
	fma.rn.f32 	%f932, %f697, %f697, %f693;
	add.s32 	%r231, %r231, 4;
$L__BB1_74:
	setp.eq.s32 	%p96, %r115, 0;
	@%p96 bra 	$L__BB1_77;
	mul.wide.u32 	%rd121, %r231, 4;
	add.s64 	%rd155, %rd5, %rd121;
	add.s64 	%rd154, %rd4, %rd121;
	neg.s32 	%r233, %r115;
$L__BB1_76:
	.pragma "nounroll";
	ld.local.f32 	%f698, [%rd154];
	sub.f32 	%f699, %f698, %f118;
	ld.local.f32 	%f700, [%rd155];
	sub.f32 	%f701, %f700, %f119;
	fma.rn.f32 	%f931, %f699, %f699, %f931;
	fma.rn.f32 	%f932, %f701, %f701, %f932;
	add.s64 	%rd155, %rd155, 4;
	add.s64 	%rd154, %rd154, 4;
	add.s32 	%r233, %r233, 1;
	setp.ne.s32 	%p97, %r233, 0;
	@%p97 bra 	$L__BB1_76;
$L__BB1_77:
	setp.lt.s32 	%p98, %r208, 1;
	div.rn.f32 	%f703, %f931, %f76;
	div.rn.f32 	%f704, %f932, %f76;
	sqrt.rn.f32 	%f146, %f703;
	sqrt.rn.f32 	%f147, %f704;
	mov.f32 	%f947, 0f00000000;
	mov.f32 	%f948, %f947;
	@%p98 bra 	$L__BB1_89;
	add.s32 	%r191, %r208, -1;
	and.b32  	%r121, %r208, 7;
	setp.lt.u32 	%p99, %r191, 7;
	mov.f32 	%f948, 0f00000000;
	mov.b32 	%r236, 0;
	mov.f32 	%f947, %f948;
	@%p99 bra 	$L__BB1_81;
	and.b32  	%r236, %r208, 2147483640;
	neg.s32 	%r234, %r236;
	add.s64 	%rd158, %rd4, 16;
	add.s64 	%rd157, %rd5, 16;
	add.s64 	%rd156, %rd3, 16;
	mov.f32 	%f948, 0f00000000;
$L__BB1_80:
	.pragma "nounroll";
	ld.local.f32 	%f708, [%rd158+-16];
	sub.f32 	%f709, %f708, %f118;
	div.rn.f32 	%f710, %f709, %f146;
	ld.local.f32 	%f711, [%rd157+-16];
	sub.f32 	%f712, %f711, %f119;
	div.rn.f32 	%f713, %f712, %f147;
	ld.local.f32 	%f714, [%rd156+-16];
	fma.rn.f32 	%f715, %f710, %f714, %f947;
	fma.rn.f32 	%f716, %f714, %f713, %f948;
	ld.local.f32 	%f717, [%rd158+-12];
	sub.f32 	%f718, %f717, %f118;
	div.rn.f32 	%f719, %f718, %f146;
	ld.local.f32 	%f720, [%rd157+-12];
	sub.f32 	%f721, %f720, %f119;
	div.rn.f32 	%f722, %f721, %f147;
	ld.local.f32 	%f723, [%rd156+-12];
	fma.rn.f32 	%f724, %f719, %f723, %f715;
	fma.rn.f32 	%f725, %f723, %f722, %f716;
	ld.local.f32 	%f726, [%rd158+-8];
	sub.f32 	%f727, %f726, %f118;
	div.rn.f32 	%f728, %f727, %f146;
	ld.local.f32 	%f729, [%rd157+-8];
	sub.f32 	%f730, %f729, %f119;
	div.rn.f32 	%f731, %f730, %f147;
	ld.local.f32 	%f732, [%rd156+-8];
	fma.rn.f32 	%f733, %f728, %f732, %f724;
	fma.rn.f32 	%f734, %f732, %f731, %f725;
	ld.local.f32 	%f735, [%rd158+-4];
	sub.f32 	%f736, %f735, %f118;
	div.rn.f32 	%f737, %f736, %f146;
	ld.local.f32 	%f738, [%rd157+-4];
	sub.f32 	%f739, %f738, %f119;
	div.rn.f32 	%f740, %f739, %f147;
	ld.local.f32 	%f741, [%rd156+-4];
	fma.rn.f32 	%f742, %f737, %f741, %f733;
	fma.rn.f32 	%f743, %f741, %f740, %f734;
	ld.local.f32 	%f744, [%rd158];
	sub.f32 	%f745, %f744, %f118;
	div.rn.f32 	%f746, %f745, %f146;
	ld.local.f32 	%f747, [%rd157];
	sub.f32 	%f748, %f747, %f119;
	div.rn.f32 	%f749, %f748, %f147;
	ld.local.f32 	%f750, [%rd156];
	fma.rn.f32 	%f751, %f746, %f750, %f742;
	fma.rn.f32 	%f752, %f750, %f749, %f743;
	ld.local.f32 	%f753, [%rd158+4];
	sub.f32 	%f754, %f753, %f118;
	div.rn.f32 	%f755, %f754, %f146;
	ld.local.f32 	%f756, [%rd157+4];
	sub.f32 	%f757, %f756, %f119;
	div.rn.f32 	%f758, %f757, %f147;
	ld.local.f32 	%f759, [%rd156+4];
	fma.rn.f32 	%f760, %f755, %f759, %f751;
	fma.rn.f32 	%f761, %f759, %f758, %f752;
	ld.local.f32 	%f762, [%rd158+8];
	sub.f32 	%f763, %f762, %f118;
	div.rn.f32 	%f764, %f763, %f146;
	ld.local.f32 	%f765, [%rd157+8];
	sub.f32 	%f766, %f765, %f119;
	div.rn.f32 	%f767, %f766, %f147;
	ld.local.f32 	%f768, [%rd156+8];
	fma.rn.f32 	%f769, %f764, %f768, %f760;
	fma.rn.f32 	%f770, %f768, %f767, %f761;
	ld.local.f32 	%f771, [%rd158+12];
	sub.f32 	%f772, %f771, %f118;
	div.rn.f32 	%f773, %f772, %f146;
	ld.local.f32 	%f774, [%rd157+12];
	sub.f32 	%f775, %f774, %f119;
	div.rn.f32 	%f776, %f775, %f147;
	ld.local.f32 	%f777, [%rd156+12];
	fma.rn.f32 	%f947, %f773, %f777, %f769;
	fma.rn.f32 	%f948, %f777, %f776, %f770;
	add.s32 	%r234, %r234, 8;
	add.s64 	%rd158, %rd158, 32;
	add.s64 	%rd157, %rd157, 32;
	add.s64 	%rd156, %rd156, 32;
	setp.ne.s32 	%p100, %r234, 0;
	@%p100 bra 	$L__BB1_80;
$L__BB1_81:
	setp.eq.s32 	%p101, %r121, 0;
	@%p101 bra 	$L__BB1_89;
	and.b32  	%r127, %r208, 3;
	setp.lt.u32 	%p102, %r121, 4;
	@%p102 bra 	$L__BB1_84;
	mul.wide.u32 	%rd122, %r236, 4;
	add.s64 	%rd123, %rd4, %rd122;
	ld.local.f32 	%f779, [%rd123];
	sub.f32 	%f780, %f779, %f118;
	div.rn.f32 	%f781, %f780, %f146;
	add.s64 	%rd124, %rd5, %rd122;
	ld.local.f32 	%f782, [%rd124];
	sub.f32 	%f783, %f782, %f119;
	div.rn.f32 	%f784, %f783, %f147;
	add.s64 	%rd125, %rd3, %rd122;
	ld.local.f32 	%f785, [%rd125];
	fma.rn.f32 	%f786, %f781, %f785, %f947;
	fma.rn.f32 	%f787, %f785, %f784, %f948;
	ld.local.f32 	%f788, [%rd123+4];
	sub.f32 	%f789, %f788, %f118;
	div.rn.f32 	%f790, %f789, %f146;
	ld.local.f32 	%f791, [%rd124+4];
	sub.f32 	%f792, %f791, %f119;
	div.rn.f32 	%f793, %f792, %f147;
	ld.local.f32 	%f794, [%rd125+4];
	fma.rn.f32 	%f795, %f790, %f794, %f786;
	fma.rn.f32 	%f796, %f794, %f793, %f787;
	ld.local.f32 	%f797, [%rd123+8];
	sub.f32 	%f798, %f797, %f118;
	div.rn.f32 	%f799, %f798, %f146;
	ld.local.f32 	%f800, [%rd124+8];
	sub.f32 	%f801, %f800, %f119;
	div.rn.f32 	%f802, %f801, %f147;
	ld.local.f32 	%f803, [%rd125+8];
	fma.rn.f32 	%f804, %f799, %f803, %f795;
	fma.rn.f32 	%f805, %f803, %f802, %f796;
	ld.local.f32 	%f806, [%rd123+12];
	sub.f32 	%f807, %f806, %f118;
	div.rn.f32 	%f808, %f807, %f146;
	ld.local.f32 	%f809, [%rd124+12];
	sub.f32 	%f810, %f809, %f119;
	div.rn.f32 	%f811, %f810, %f147;
	ld.local.f32 	%f812, [%rd125+12];
	fma.rn.f32 	%f947, %f808, %f812, %f804;
	fma.rn.f32 	%f948, %f812, %f811, %f805;
	add.s32 	%r236, %r236, 4;
$L__BB1_84:
	setp.eq.s32 	%p103, %r127, 0;
	@%p103 bra 	$L__BB1_89;
	setp.eq.s32 	%p104, %r127, 1;
	@%p104 bra 	$L__BB1_87;
	mul.wide.u32 	%rd126, %r236, 4;
	add.s64 	%rd127, %rd4, %rd126;
	ld.local.f32 	%f814, [%rd127];
	sub.f32 	%f815, %f814, %f118;
	div.rn.f32 	%f816, %f815, %f146;
	add.s64 	%rd128, %rd5, %rd126;
	ld.local.f32 	%f817, [%rd128];
	sub.f32 	%f818, %f817, %f119;
	div.rn.f32 	%f819, %f818, %f147;
	add.s64 	%rd129, %rd3, %rd126;
	ld.local.f32 	%f820, [%rd129];
	fma.rn.f32 	%f821, %f816, %f820, %f947;
	fma.rn.f32 	%f822, %f820, %f819, %f948;
	ld.local.f32 	%f823, [%rd127+4];
	sub.f32 	%f824, %f823, %f118;
	div.rn.f32 	%f825, %f824, %f146;
	ld.local.f32 	%f826, [%rd128+4];
	sub.f32 	%f827, %f826, %f119;
	div.rn.f32 	%f828, %f827, %f147;
	ld.local.f32 	%f829, [%rd129+4];
	fma.rn.f32 	%f947, %f825, %f829, %f821;
	fma.rn.f32 	%f948, %f829, %f828, %f822;
	add.s32 	%r236, %r236, 2;
$L__BB1_87:
	and.b32  	%r192, %r208, 1;
	setp.eq.b32 	%p105, %r192, 1;
	not.pred 	%p106, %p105;
	@%p106 bra 	$L__BB1_89;
	mul.wide.u32 	%rd130, %r236, 4;
	add.s64 	%rd131, %rd4, %rd130;
	ld.local.f32 	%f830, [%rd131];
	sub.f32 	%f831, %f830, %f118;
	div.rn.f32 	%f832, %f831, %f146;
	add.s64 	%rd132, %rd5, %rd130;
	ld.local.f32 	%f833, [%rd132];
	sub.f32 	%f834, %f833, %f119;
	div.rn.f32 	%f835, %f834, %f147;
	add.s64 	%rd133, %rd3, %rd130;
	ld.local.f32 	%f836, [%rd133];
	fma.rn.f32 	%f947, %f832, %f836, %f947;
	fma.rn.f32 	%f948, %f836, %f835, %f948;
$L__BB1_89:
	div.rn.f32 	%f172, %f947, %f76;
	div.rn.f32 	%f173, %f948, %f76;
	setp.leu.f32 	%p107, %f868, 0f00000000;
	@%p107 bra 	$L__BB1_91;
	div.rn.f32 	%f950, %f867, %f868;
	div.rn.f32 	%f949, %f866, %f868;
	div.rn.f32 	%f951, %f865, %f868;
	bra.uni 	$L__BB1_92;
$L__BB1_91:
	cvt.rn.f32.u16 	%f950, %rs1;
	cvt.rn.f32.u16 	%f949, %rs2;
	cvt.rn.f32.u16 	%f951, %rs3;
$L__BB1_92:
	ld.param.u64 	%rd141, [delta_fit_cross_corr_param_5];
	mad.lo.s32 	%r193, %r133, %r2, %r3;
	mad.lo.s32 	%r194, %r193, %r134, %r4;
	shl.b32 	%r195, %r1, 3;
	cvta.to.global.u64 	%rd134, %rd141;
	mul.wide.s32 	%rd135, %r195, 4;
	add.s64 	%rd136, %rd134, %rd135;
	st.global.f32 	[%rd136], %f950;
	st.global.f32 	[%rd136+4], %f949;
	st.global.f32 	[%rd136+8], %f951;
	st.global.f32 	[%rd136+12], %f864;
	st.global.f32 	[%rd136+16], %f173;
	mul.wide.s32 	%rd137, %r194, 4;
	add.s64 	%rd138, %rd2, %rd137;
	ld.global.nc.f32 	%f837, [%rd138];
	st.global.f32 	[%rd136+20], %f837;
	st.global.f32 	[%rd136+24], %f172;
	mul.wide.s32 	%rd139, %r194, 2;
	add.s64 	%rd140, %rd1, %rd139;
	ld.global.nc.u16 	%rs7, [%rd140];
	cvt.rn.f32.u16 	%f838, %rs7;
	st.global.f32 	[%rd136+28], %f838;
$L__BB1_93:
	ret;

}


// ===== COMPILED SASS (sm_100) =====

	.target	sm_100

	.elftype	@"ET_EXEC"


//--------------------- .note.nv.tkinfo           --------------------------
	.section	.note.nv.tkinfo,"",@"SHT_NOTE"
	.sectionflags	@"SHF_NOTE_NV_TKINFO"
	.tkinfo
        /*0018*/ 	.word	0x00000002
        /*0030*/ 	.string	""
        /*0030*/ 	.string	"ptxas"
        /*0030*/ 	.string	"Cuda compilation tools, release 13.0, V13.0.88"
        /*0030*/ 	.string	"Build cuda_13.0.r13.0/compiler.36424714_0"
        /*0030*/ 	.string	"-arch sm_100 -m 64 "



//--------------------- .note.nv.cuinfo           --------------------------
	.section	.note.nv.cuinfo,"",@"SHT_NOTE"
	.sectionflags	@"SHF_NOTE_NV_CUINFO"
        /*0018*/ 	.short	0x0002
        /*001a*/ 	.short	0x0064
        /*001c*/ 	.short	0x0082
	.zero		2


//--------------------- .nv.info                  --------------------------
	.section	.nv.info,"",@"SHT_CUDA_INFO"
	.align	4


	//----- nvinfo : EIATTR_REGCOUNT
	.align		4
        /*0000*/ 	.byte	0x04, 0x2f
        /*0002*/ 	.short	(.L_1 - .L_0)
	.align		4
.L_0:
        /*0004*/ 	.word	index@(local_maxima)
        /*0008*/ 	.word	0x00000015


	//----- nvinfo : EIATTR_FRAME_SIZE
	.align		4
.L_1:
        /*000c*/ 	.byte	0x04, 0x11
        /*000e*/ 	.short	(.L_3 - .L_2)
	.align		4
.L_2:
        /*0010*/ 	.word	index@(local_maxima)
        /*0014*/ 	.word	0x00000000


	//----- nvinfo : EIATTR_REGCOUNT
	.align		4
.L_3:
        /*0018*/ 	.byte	0x04, 0x2f
        /*001a*/ 	.short	(.L_5 - .L_4)
	.align		4
.L_4:
        /*001c*/ 	.word	index@(delta_fit_cross_corr)
        /*0020*/ 	.word	0x00000030


	//----- nvinfo : EIATTR_FRAME_SIZE
	.align		4
.L_5:
        /*0024*/ 	.byte	0x04, 0x11
        /*0026*/ 	.short	(.L_7 - .L_6)
	.align		4
.L_6:
        /*0028*/ 	.word	index@($__internal_1_$__cuda_sm3x_div_rn_noftz_f32_slowpath)
        /*002c*/ 	.word	0x00001828


	//----- nvinfo : EIATTR_FRAME_SIZE
	.align		4
.L_7:
        /*0030*/ 	.byte	0x04, 0x11
        /*0032*/ 	.short	(.L_9 - .L_8)
	.align		4
.L_8:
        /*0034*/ 	.word	index@($__internal_0_$__cuda_sm20_sqrt_rn_f32_slowpath)
        /*0038*/ 	.word	0x00001828


	//----- nvinfo : EIATTR_FRAME_SIZE
	.align		4
.L_9:
        /*003c*/ 	.byte	0x04, 0x11
        /*003e*/ 	.short	(.L_11 - .L_10)
	.align		4
.L_10:
        /*0040*/ 	.word	index@(delta_fit_cross_corr)
        /*0044*/ 	.word	0x00001828


	//----- nvinfo : EIATTR_MIN_STACK_SIZE
	.align		4
.L_11:
        /*0048*/ 	.byte	0x04, 0x12
        /*004a*/ 	.short	(.L_13 - .L_12)
	.align		4
.L_12:
        /*004c*/ 	.word	index@(delta_fit_cross_corr)
        /*0050*/ 	.word	0x00001828


	//----- nvinfo : EIATTR_MIN_STACK_SIZE
	.align		4
.L_13:
        /*0054*/ 	.byte	0x04, 0x12
        /*0056*/ 	.short	(.L_15 - .L_14)
	.align		4
.L_14:
        /*0058*/ 	.word	index@(local_maxima)
        /*005c*/ 	.word	0x00000000
.L_15:


//--------------------- .nv.compat                --------------------------
	.section	.nv.compat,"",@"SHT_CUDA_COMPAT_INFO"
	.align	4
        /*0000*/ 	.byte	0x02, 0x09, 0x00, 0x00, 0x02, 0x02, 0x01, 0x00, 0x02, 0x05, 0x05, 0x00, 0x03, 0x07, 0x01, 0x01
        /*0010*/ 	.byte	0x02, 0x03, 0x00, 0x00, 0x02, 0x06, 0x01, 0x00, 0x04, 0x0b, 0x08, 0x00, 0x01, 0x00, 0x00, 0x00
        /*0020*/ 	.byte	0x00, 0x00, 0x00, 0x00


//--------------------- .nv.info.delta_fit_cross_corr --------------------------
	.section	.nv.info.delta_fit_cross_corr,"",@"SHT_CUDA_INFO"
	.sectionflags	@""
	.align	4


	//----- nvinfo : EIATTR_CUDA_API_VERSION
	.align		4
        /*0000*/ 	.byte	0x04, 0x37
        /*0002*/ 	.short	(.L_17 - .L_16)
.L_16:
        /*0004*/ 	.word	0x00000082


	//----- nvinfo : EIATTR_KPARAM_INFO
	.align		4
.L_17:
        /*0008*/ 	.byte	0x04, 0x17
        /*000a*/ 	.short	(.L_19 - .L_18)
.L_18:
        /*000c*/ 	.word	0x00000000
        /*0010*/ 	.short	0x000c
        /*0012*/ 	.short	0x0048
        /*0014*/ 	.byte	0x00, 0xf0, 0x11, 0x00


	//----- nvinfo : EIATTR_KPARAM_INFO
	.align		4
.L_19:
        /*0018*/ 	.byte	0x04, 0x17
        /*001a*/ 	.short	(.L_21 - .L_20)
.L_20:
        /*001c*/ 	.word	0x00000000
        /*0020*/ 	.short	0x000b
        /*0022*/ 	.short	0x0044
        /*0024*/ 	.byte	0x00, 0xf0, 0x11, 0x00


	//----- nvinfo : EIATTR_KPARAM_INFO
	.align		4
.L_21:
        /*0028*/ 	.byte	0x04, 0x17
        /*002a*/ 	.short	(.L_23 - .L_22)
.L_22:
        /*002c*/ 	.word	0x00000000
        /*0030*/ 	.short	0x000a
        /*0032*/ 	.short	0x0040
        /*0034*/ 	.byte	0x00, 0xf0, 0x11, 0x00


	//----- nvinfo : EIATTR_KPARAM_INFO
	.align		4
.L_23:
        /*0038*/ 	.byte	0x04, 0x17
        /*003a*/ 	.short	(.L_25 - .L_24)
.L_24:
        /*003c*/ 	.word	0x00000000
        /*0040*/ 	.short	0x0009
        /*0042*/ 	.short	0x003c
        /*0044*/ 	.byte	0x00, 0xf0, 0x11, 0x00


	//----- nvinfo : EIATTR_KPARAM_INFO
	.align		4
.L_25:
        /*0048*/ 	.byte	0x04, 0x17
        /*004a*/ 	.short	(.L_27 - .L_26)
.L_26:
        /*004c*/ 	.word	0x00000000
        /*0050*/ 	.short	0x0008
        /*0052*/ 	.short	0x0038
        /*0054*/ 	.byte	0x00, 0xf0, 0x11, 0x00


	//----- nvinfo : EIATTR_KPARAM_INFO
	.align		4
.L_27:
        /*0058*/ 	.byte	0x04, 0x17
        /*005a*/ 	.short	(.L_29 - .L_28)
.L_28:
        /*005c*/ 	.word	0x00000000
        /*0060*/ 	.short	0x0007
        /*0062*/ 	.short	0x0034
        /*0064*/ 	.byte	0x00, 0xf0, 0x11, 0x00


	//----- nvinfo : EIATTR_KPARAM_INFO
	.align		4
.L_29:
        /*0068*/ 	.byte	0x04, 0x17
        /*006a*/ 	.short	(.L_31 - .L_30)
.L_30:
        /*006c*/ 	.word	0x00000000
        /*0070*/ 	.short	0x0006
        /*0072*/ 	.short	0x0030
        /*0074*/ 	.byte	0x00, 0xf0, 0x11, 0x00


	//----- nvinfo : EIATTR_KPARAM_INFO
	.align		4
.L_31:
        /*0078*/ 	.byte	0x04, 0x17
        /*007a*/ 	.short	(.L_33 - .L_32)
.L_32:
        /*007c*/ 	.word	0x00000000
        /*0080*/ 	.short	0x0005
        /*0082*/ 	.short	0x0028
        /*0084*/ 	.byte	0x00, 0xf5, 0x21, 0x00


	//----- nvinfo : EIATTR_KPARAM_INFO
	.align		4
.L_33:
        /*0088*/ 	.byte	0x04, 0x17
        /*008a*/ 	.short	(.L_35 - .L_34)
.L_34:
        /*008c*/ 	.word	0x00000000
        /*0090*/ 	.short	0x0004
        /*0092*/ 	.short	0x0020
        /*0094*/ 	.byte	0x00, 0xf5, 0x21, 0x00


	//----- nvinfo : EIATTR_KPARAM_INFO
	.align		4
.L_35:
        /*0098*/ 	.byte	0x04, 0x17
        /*009a*/ 	.short	(.L_37 - .L_36)
.L_36:
        /*009c*/ 	.word	0x00000000
        /*00a0*/ 	.short	0x0003
        /*00a2*/ 	.short	0x0018
        /*00a4*/ 	.byte	0x00, 0xf5, 0x21, 0x00


	//----- nvinfo : EIATTR_KPARAM_INFO
	.align		4
.L_37:
        /*00a8*/ 	.byte	0x04, 0x17
        /*00aa*/ 	.short	(.L_39 - .L_38)
.L_38:
        /*00ac*/ 	.word	0x00000000
        /*00b0*/ 	.short	0x0002
        /*00b2*/ 	.short	0x0010
        /*00b4*/ 	.byte	0x00, 0xf5, 0x21, 0x00


	//----- nvinfo : EIATTR_KPARAM_INFO
	.align		4
.L_39:
        /*00b8*/ 	.byte	0x04, 0x17
        /*00ba*/ 	.short	(.L_41 - .L_40)
.L_40:
        /*00bc*/ 	.word	0x00000000
        /*00c0*/ 	.short	0x0001
        /*00c2*/ 	.short	0x0008
        /*00c4*/ 	.byte	0x00, 0xf5, 0x21, 0x00


	//----- nvinfo : EIATTR_KPARAM_INFO
	.align		4
.L_41:
        /*00c8*/ 	.byte	0x04, 0x17
        /*00ca*/ 	.short	(.L_43 - .L_42)
.L_42:
        /*00cc*/ 	.word	0x00000000
        /*00d0*/ 	.short	0x0000
        /*00d2*/ 	.short	0x0000
        /*00d4*/ 	.byte	0x00, 0xf5, 0x21, 0x00


	//----- nvinfo : EIATTR_SPARSE_MMA_MASK
	.align		4
.L_43:
        /*00d8*/ 	.byte	0x03, 0x50
        /*00da*/ 	.short	0x0000


	//----- nvinfo : EIATTR_MAXREG_COUNT
	.align		4
        /*00dc*/ 	.byte	0x03, 0x1b
        /*00de*/ 	.short	0x00ff


	//----- nvinfo : EIATTR_MERCURY_ISA_VERSION
	.align		4
        /*00e0*/ 	.byte	0x03, 0x5f
        /*00e2*/ 	.short	0x0101


	//----- nvinfo : EIATTR_VRC_CTA_INIT_COUNT
	.align		4
        /*00e4*/ 	.byte	0x02, 0x4a
	.zero		1
	.zero		1


	//----- nvinfo : EIATTR_EXIT_INSTR_OFFSETS
	.align		4
        /*00e8*/ 	.byte	0x04, 0x1c
        /*00ea*/ 	.short	(.L_45 - .L_44)


	//   ....[0]....
.L_44:
        /*00ec*/ 	.word	0x00000090


	//   ....[1]....
        /*00f0*/ 	.word	0x000014d0


	//   ....[2]....
        /*00f4*/ 	.word	0x000071c0


	//----- nvinfo : EIATTR_CRS_STACK_SIZE
	.align		4
.L_45:
        /*00f8*/ 	.byte	0x04, 0x1e
        /*00fa*/ 	.short	(.L_47 - .L_46)
.L_46:
        /*00fc*/ 	.word	0x00000000


	//----- nvinfo : EIATTR_CBANK_PARAM_SIZE
	.align		4
.L_47:
        /*0100*/ 	.byte	0x03, 0x19
        /*0102*/ 	.short	0x004c


	//----- nvinfo : EIATTR_PARAM_CBANK
	.align		4
        /*0104*/ 	.byte	0x04, 0x0a
        /*0106*/ 	.short	(.L_49 - .L_48)
	.align		4
.L_48:
        /*0108*/ 	.word	index@(.nv.constant0.delta_fit_cross_corr)
        /*010c*/ 	.short	0x0380
        /*010e*/ 	.short	0x004c


	//----- nvinfo : EIATTR_SW_WAR
	.align		4
.L_49:
        /*0110*/ 	.byte	0x04, 0x36
        /*0112*/ 	.short	(.L_51 - .L_50)
.L_50:
        /*0114*/ 	.word	0x00000008
.L_51:


//--------------------- .nv.info.local_maxima     --------------------------
	.section	.nv.info.local_maxima,"",@"SHT_CUDA_INFO"
	.sectionflags	@""
	.align	4


	//----- nvinfo : EIATTR_CUDA_API_VERSION
	.align		4
        /*0000*/ 	.byte	0x04, 0x37
        /*0002*/ 	.short	(.L_53 - .L_52)
.L_52:
        /*0004*/ 	.word	0x00000082


	//----- nvinfo : EIATTR_KPARAM_INFO
	.align		4
.L_53:
        /*0008*/ 	.byte	0x04, 0x17
        /*000a*/ 	.short	(.L_55 - .L_54)
.L_54:
        /*000c*/ 	.word	0x00000000
        /*0010*/ 	.short	0x000b
        /*0012*/ 	.short	0x0044
        /*0014*/ 	.byte	0x00, 0xf0, 0x11, 0x00


	//----- nvinfo : EIATTR_KPARAM_INFO
	.align		4
.L_55:
        /*0018*/ 	.byte	0x04, 0x17
        /*001a*/ 	.short	(.L_57 - .L_56)
.L_56:
        /*001c*/ 	.word	0x00000000
        /*0020*/ 	.short	0x000a
        /*0022*/ 	.short	0x0040
        /*0024*/ 	.byte	0x00, 0xf0, 0x11, 0x00


	//----- nvinfo : EIATTR_KPARAM_INFO
	.align		4
.L_57:
        /*0028*/ 	.byte	0x04, 0x17
        /*002a*/ 	.short	(.L_59 - .L_58)
.L_58:
        /*002c*/ 	.word	0x00000000
        /*0030*/ 	.short	0x0009
        /*0032*/ 	.short	0x003c
        /*0034*/ 	.byte	0x00, 0xf0, 0x11, 0x00


	//----- nvinfo : EIATTR_KPARAM_INFO
	.align		4
.L_59:
        /*0038*/ 	.byte	0x04, 0x17
        /*003a*/ 	.short	(.L_61 - .L_60)
.L_60:
        /*003c*/ 	.word	0x00000000
        /*0040*/ 	.short	0x0008
        /*0042*/ 	.short	0x0038
        /*0044*/ 	.byte	0x00, 0xf0, 0x11, 0x00


	//----- nvinfo : EIATTR_KPARAM_INFO
	.align		4
.L_61:
        /*0048*/ 	.byte	0x04, 0x17
        /*004a*/ 	.short	(.L_63 - .L_62)
.L_62:
        /*004c*/ 	.word	0x00000000
        /*0050*/ 	.short	0x0007
        /*0052*/ 	.short	0x0030
        /*0054*/ 	.byte	0x00, 0xf5, 0x21, 0x00


	//----- nvinfo : EIATTR_KPARAM_INFO
	.align		4
.L_63:
        /*0058*/ 	.byte	0x04, 0x17
        /*005a*/ 	.short	(.L_65 - .L_64)
.L_64:
        /*005c*/ 	.word	0x00000000
        /*0060*/ 	.short	0x0006
        /*0062*/ 	.short	0x0028
        /*0064*/ 	.byte	0x00, 0xf5, 0x21, 0x00


	//----- nvinfo : EIATTR_KPARAM_INFO
	.align		4
.L_65:
        /*0068*/ 	.byte	0x04, 0x17
        /*006a*/ 	.short	(.L_67 - .L_66)
.L_66:
        /*006c*/ 	.word	0x00000000
        /*0070*/ 	.short	0x0005
        /*0072*/ 	.short	0x0020
        /*0074*/ 	.byte	0x00, 0xf5, 0x21, 0x00


	//----- nvinfo : EIATTR_KPARAM_INFO
	.align		4
.L_67:
        /*0078*/ 	.byte	0x04, 0x17
        /*007a*/ 	.short	(.L_69 - .L_68)
.L_68:
        /*007c*/ 	.word	0x00000000
        /*0080*/ 	.short	0x0004
        /*0082*/ 	.short	0x0018
        /*0084*/ 	.byte	0x00, 0xf5, 0x21, 0x00


	//----- nvinfo : EIATTR_KPARAM_INFO
	.align		4
.L_69:
        /*0088*/ 	.byte	0x04, 0x17
        /*008a*/ 	.short	(.L_71 - .L_70)
.L_70:
        /*008c*/ 	.word	0x00000000
        /*0090*/ 	.short	0x0003
        /*0092*/ 	.short	0x0010
        /*0094*/ 	.byte	0x00, 0xf0, 0x11, 0x00


	//----- nvinfo : EIATTR_KPARAM_INFO
	.align		4
.L_71:
        /*0098*/ 	.byte	0x04, 0x17
        /*009a*/ 	.short	(.L_73 - .L_72)
.L_72:
        /*009c*/ 	.word	0x00000000
        /*00a0*/ 	.short	0x0002
        /*00a2*/ 	.short	0x000c
        /*00a4*/ 	.byte	0x00, 0xf0, 0x11, 0x00


	//----- nvinfo : EIATTR_KPARAM_INFO
	.align		4
.L_73:
        /*00a8*/ 	.byte	0x04, 0x17
        /*00aa*/ 	.short	(.L_75 - .L_74)
.L_74:
        /*00ac*/ 	.word	0x00000000
        /*00b0*/ 	.short	0x0001
        /*00b2*/ 	.short	0x0008
        /*00b4*/ 	.byte	0x00, 0xf0, 0x11, 0x00


	//----- nvinfo : EIATTR_KPARAM_INFO
	.align		4
.L_75:
        /*00b8*/ 	.byte	0x04, 0x17
        /*00ba*/ 	.short	(.L_77 - .L_76)
.L_76:
        /*00bc*/ 	.word	0x00000000
        /*00c0*/ 	.short	0x0000
        /*00c2*/ 	.short	0x0000
        /*00c4*/ 	.byte	0x00, 0xf5, 0x21, 0x00


	//----- nvinfo : EIATTR_SPARSE_MMA_MASK
	.align		4
.L_77:
        /*00c8*/ 	.byte	0x03, 0x50
        /*00ca*/ 	.short	0x0000


	//----- nvinfo : EIATTR_MAXREG_COUNT
	.align		4
        /*00cc*/ 	.byte	0x03, 0x1b
        /*00ce*/ 	.short	0x00ff


	//----- nvinfo : EIATTR_MERCURY_ISA_VERSION
	.align		4
        /*00d0*/ 	.byte	0x03, 0x5f
        /*00d2*/ 	.short	0x0101


	//----- nvinfo : EIATTR_INT_WARP_WIDE_INSTR_OFFSETS
	.align		4
        /*00d4*/ 	.byte	0x04, 0x31
        /*00d6*/ 	.short	(.L_79 - .L_78)


	//   ....[0]....
.L_78:
        /*00d8*/ 	.word	0x000008b0


	//   ....[1]....
        /*00dc*/ 	.word	0x00000950


	//----- nvinfo : EIATTR_VRC_CTA_INIT_COUNT
	.align		4
.L_79:
        /*00e0*/ 	.byte	0x02, 0x4a
	.zero		1
	.zero		1


	//----- nvinfo : EIATTR_EXIT_INSTR_OFFSETS
	.align		4
        /*00e4*/ 	.byte	0x04, 0x1c
        /*00e6*/ 	.short	(.L_81 - .L_80)


	//   ....[0]....
.L_80:
        /*00e8*/ 	.word	0x000000a0


	//   ....[1]....
        /*00ec*/ 	.word	0x00000420


	//   ....[2]....
        /*00f0*/ 	.word	0x000007c0


	//   ....[3]....
        /*00f4*/ 	.word	0x00000980


	//   ....[4]....
        /*00f8*/ 	.word	0x00000a20


	//----- nvinfo : EIATTR_CBANK_PARAM_SIZE
	.align		4
.L_81:
        /*00fc*/ 	.byte	0x03, 0x19
        /*00fe*/ 	.short	0x0048


	//----- nvinfo : EIATTR_PARAM_CBANK
	.align		4
        /*0100*/ 	.byte	0x04, 0x0a
        /*0102*/ 	.short	(.L_83 - .L_82)
	.align		4
.L_82:
        /*0104*/ 	.word	index@(.nv.constant0.local_maxima)
        /*0108*/ 	.short	0x0380
        /*010a*/ 	.short	0x0048


	//----- nvinfo : EIATTR_SW_WAR
	.align		4
.L_83:
        /*010c*/ 	.byte	0x04, 0x36
        /*010e*/ 	.short	(.L_85 - .L_84)
.L_84:
        /*0110*/ 	.word	0x00000008
.L_85:


//--------------------- .nv.callgraph             --------------------------
	.section	.nv.callgraph,"",@"SHT_CUDA_CALLGRAPH"
	.align	4
	.sectionentsize	8
	.align		4
        /*0000*/ 	.word	0x00000000
	.align		4
        /*0004*/ 	.word	0xffffffff
	.align		4
        /*0008*/ 	.word	0x00000000
	.align		4
        /*000c*/ 	.word	0xfffffffe
	.align		4
        /*0010*/ 	.word	0x00000000
	.align		4
        /*0014*/ 	.word	0xfffffffd
	.align		4
        /*0018*/ 	.word	0x00000000
	.align		4
        /*001c*/ 	.word	0xfffffffc


//--------------------- .text.delta_fit_cross_corr --------------------------
	.section	.text.delta_fit_cross_corr,"ax",@progbits
	.align	128
        .global         delta_fit_cross_corr
        .type           delta_fit_cross_corr,@function
        .size           delta_fit_cross_corr,(.L_x_195 - delta_fit_cross_corr)
        .other          delta_fit_cross_corr,@"STO_CUDA_ENTRY STV_DEFAULT"
delta_fit_cross_corr:
.text.delta_fit_cross_corr:
[----:B------:R-:W0:Y:S01]  /*0000*/  LDC R1, c[0x0][0x37c] ;  /* 0x0000df00ff017b82 */ /* 0x000e220000000800 */
[----:B------:R-:W1:Y:S07]  /*0010*/  S2R R0, SR_TID.X ;  /* 0x0000000000007919 */ /* 0x000e6e0000002100 */
[----:B------:R-:W1:Y:S01]  /*0020*/  S2UR UR4, SR_CTAID.X ;  /* 0x00000000000479c3 */ /* 0x000e620000002500 */
[----:B------:R-:W2:Y:S01]  /*0030*/  LDCU UR5, c[0x0][0x3b0] ;  /* 0x00007600ff0577ac */ /* 0x000ea20008000800 */
[----:B0-----:R-:W-:-:S04]  /*0040*/  IADD3 R1, PT, PT, R1, -0x1828, RZ ;  /* 0xffffe7d801017810 */ /* 0x001fc80007ffe0ff */
[----:B------:R-:W-:Y:S02]  /*0050*/  R2UR UR20, R1 ;  /* 0x00000000011472ca */ /* 0x000fe400000e0000 */
[----:B------:R-:W1:Y:S02]  /*0060*/  LDC R13, c[0x0][0x360] ;  /* 0x0000d800ff0d7b82 */ /* 0x000e640000000800 */
[----:B-1----:R-:W-:-:S05]  /*0070*/  IMAD R13, R13, UR4, R0 ;  /* 0x000000040d0d7c24 */ /* 0x002fca000f8e0200 */
[----:B--2---:R-:W-:-:S13]  /*0080*/  ISETP.GE.AND P0, PT, R13, UR5, PT ;  /* 0x000000050d007c0c */ /* 0x004fda000bf06270 */
[----:B------:R-:W-:Y:S05]  /*0090*/  @P0 EXIT ;  /* 0x000000000000094d */ /* 0x000fea0003800000 */
[----:B------:R-:W0:Y:S01]  /*00a0*/  LDC.64 R14, c[0x0][0x398] ;  /* 0x0000e600ff0e7b82 */ /* 0x000e220000000a00 */
[----:B------:R-:W1:Y:S01]  /*00b0*/  LDCU.64 UR18, c[0x0][0x358] ;  /* 0x00006b00ff1277ac */ /* 0x000e620008000a00 */
[----:B------:R-:W2:Y:S06]  /*00c0*/  LDCU UR4, c[0x0][0x3c0] ;  /* 0x00007800ff0477ac */ /* 0x000eac0008000800 */
[----:B------:R-:W3:Y:S08]  /*00d0*/  LDC.64 R16, c[0x0][0x3a0] ;  /* 0x0000e800ff107b82 */ /* 0x000ef00000000a00 */
[----:B------:R-:W4:Y:S01]  /*00e0*/  LDC.64 R2, c[0x0][0x390] ;  /* 0x0000e400ff027b82 */ /* 0x000f220000000a00 */
[----:B0-----:R-:W-:-:S05]  /*00f0*/  IMAD.WIDE R14, R13, 0x2, R14 ;  /* 0x000000020d0e7825 */ /* 0x001fca00078e020e */
[----:B-1----:R-:W5:Y:S01]  /*0100*/  LDG.E.U16.CONSTANT R11, desc[UR18][R14.64] ;  /* 0x000000120e0b7981 */ /* 0x002f62000c1e9500 */
[----:B---3--:R-:W-:-:S05]  /*0110*/  IMAD.WIDE R16, R13, 0x2, R16 ;  /* 0x000000020d107825 */ /* 0x008fca00078e0210 */
[----:B------:R-:W5:Y:S01]  /*0120*/  LDG.E.U16.CONSTANT R10, desc[UR18][R16.64] ;  /* 0x00000012100a7981 */ /* 0x000f62000c1e9500 */
[----:B--2---:R-:W-:Y:S01]  /*0130*/  UISETP.GE.AND UP0, UPT, UR4, URZ, UPT ;  /* 0x000000ff0400728c */ /* 0x004fe2000bf06270 */
[----:B----4-:R-:W-:-:S04]  /*0140*/  IMAD.WIDE R2, R13, 0x2, R2 ;  /* 0x000000020d027825 */ /* 0x010fc800078e0202 */
[----:B------:R-:W-:Y:S01]  /*0150*/  HFMA2 R9, -RZ, RZ, 0, 0 ;  /* 0x00000000ff097431 */ /* 0x000fe200000001ff */
[----:B------:R-:W-:Y:S02]  /*0160*/  MOV R8, 0x60ad78ec ;  /* 0x60ad78ec00087802 */ /* 0x000fe40000000f00 */
[----:B------:R-:W-:Y:S02]  /*0170*/  CS2R R6, SRZ ;  /* 0x0000000000067805 */ /* 0x000fe4000001ff00 */
[----:B------:R-:W-:Y:S01]  /*0180*/  CS2R R4, SRZ ;  /* 0x0000000000047805 */ /* 0x000fe2000001ff00 */
[----:B------:R0:W5:Y:S02]  /*0190*/  LDG.E.U16.CONSTANT R12, desc[UR18][R2.64] ;  /* 0x00000012020c7981 */ /* 0x000164000c1e9500 */
[C---:B0-----:R-:W-:Y:S02]  /*01a0*/  IADD3 R3, PT, PT, R1.reuse, 0x1018, RZ ;  /* 0x0000101801037810 */ /* 0x041fe40007ffe0ff */
[----:B------:R-:W-:Y:S01]  /*01b0*/  IADD3 R2, PT, PT, R1, 0x80c, RZ ;  /* 0x0000080c01027810 */ /* 0x000fe20007ffe0ff */
[----:B------:R-:W-:Y:S06]  /*01c0*/  BRA.U !UP0, `(.L_x_0) ;  /* 0x0000001108bc7547 */ /* 0x000fec000b800000 */
[----:B------:R-:W0:Y:S01]  /*01d0*/  LDC R5, c[0x0][0x3c8] ;  /* 0x0000f200ff057b82 */ /* 0x000e220000000800 */
[----:B-----5:R-:W-:Y:S01]  /*01e0*/  IADD3 R30, PT, PT, R10, -UR4, RZ ;  /* 0x800000040a1e7c10 */ /* 0x020fe2000fffe0ff */
[----:B------:R-:W-:Y:S02]  /*01f0*/  UIMAD UR15, UR4, UR4, URZ ;  /* 0x00000004040f72a4 */ /* 0x000fe4000f8e02ff */
[----:B------:R-:W-:Y:S01]  /*0200*/  UIADD3 UR12, UPT, UPT, -UR4, URZ, URZ ;  /* 0x000000ff040c7290 */ /* 0x000fe2000fffe1ff */
[C---:B------:R-:W-:Y:S02]  /*0210*/  ISETP.GE.AND P0, PT, R30.reuse, RZ, PT ;  /* 0x000000ff1e00720c */ /* 0x040fe40003f06270 */
[----:B------:R-:W-:Y:S01]  /*0220*/  IADD3 R32, PT, PT, -R30, RZ, RZ ;  /* 0x000000ff1e207210 */ /* 0x000fe20007ffe1ff */
[----:B------:R-:W1:Y:S01]  /*0230*/  LDC R9, c[0x0][0x3bc] ;  /* 0x0000ef00ff097b82 */ /* 0x000e620000000800 */
[----:B------:R-:W-:Y:S01]  /*0240*/  I2FP.F32.U32 R35, UR15 ;  /* 0x0000000f00237c45 */ /* 0x000fe20008201000 */
[----:B0-----:R-:W-:-:S04]  /*0250*/  FADD R34, R5, R5 ;  /* 0x0000000505227221 */ /* 0x001fc80000000000 */
[----:B------:R-:W-:-:S04]  /*0260*/  FMUL R34, R34, R5 ;  /* 0x0000000522227220 */ /* 0x000fc80000400000 */
[----:B------:R-:W0:Y:S01]  /*0270*/  MUFU.RCP R7, R34 ;  /* 0x0000002200077308 */ /* 0x000e220000001000 */
[----:B-1----:R-:W-:Y:S02]  /*0280*/  LEA R0, R9, -R30, 0x1 ;  /* 0x8000001e09007211 */ /* 0x002fe400078e08ff */
[----:B------:R-:W-:Y:S02]  /*0290*/  ISETP.GE.AND P1, PT, R30, R9, PT ;  /* 0x000000091e00720c */ /* 0x000fe40003f26270 */
[----:B------:R-:W-:-:S04]  /*02a0*/  IADD3 R5, PT, PT, R0, -0x2, RZ ;  /* 0xfffffffe00057810 */ /* 0x000fc80007ffe0ff */
[----:B------:R-:W-:Y:S01]  /*02b0*/  @P0 SEL R32, R30, R5, !P1 ;  /* 0x000000051e200207 */ /* 0x000fe20004800000 */
[----:B------:R-:W1:Y:S03]  /*02c0*/  FCHK P0, R35, R34 ;  /* 0x0000002223007302 */ /* 0x000e660000000000 */
[----:B------:R-:W-:Y:S01]  /*02d0*/  ISETP.GE.AND P1, PT, R32, R9, PT ;  /* 0x000000092000720c */ /* 0x000fe20003f26270 */
[----:B0-----:R-:W-:-:S03]  /*02e0*/  FFMA R0, -R34, R7, 1 ;  /* 0x3f80000022007423 */ /* 0x001fc60000000107 */
[----:B------:R-:W-:Y:S01]  /*02f0*/  ISETP.LT.OR P1, PT, R32, RZ, P1 ;  /* 0x000000ff2000720c */ /* 0x000fe20000f21670 */
[----:B------:R-:W-:-:S04]  /*0300*/  FFMA R0, R7, R0, R7 ;  /* 0x0000000007007223 */ /* 0x000fc80000000007 */
[----:B------:R-:W-:-:S04]  /*0310*/  FFMA R33, R35, R0, RZ ;  /* 0x0000000023217223 */ /* 0x000fc800000000ff */
[----:B------:R-:W-:-:S04]  /*0320*/  FFMA R4, -R34, R33, R35 ;  /* 0x0000002122047223 */ /* 0x000fc80000000123 */
[----:B------:R-:W-:Y:S01]  /*0330*/  FFMA R33, R0, R4, R33 ;  /* 0x0000000400217223 */ /* 0x000fe20000000021 */
[----:B-1----:R-:W-:Y:S06]  /*0340*/  @!P0 BRA `(.L_x_1) ;  /* 0x0000000000108947 */ /* 0x002fec0003800000 */
[----:B------:R-:W-:Y:S02]  /*0350*/  MOV R0, R34 ;  /* 0x0000002200007202 */ /* 0x000fe40000000f00 */
[----:B------:R-:W-:-:S07]  /*0360*/  MOV R14, 0x380 ;  /* 0x00000380000e7802 */ /* 0x000fce0000000f00 */
[----:B------:R-:W-:Y:S05]  /*0370*/  CALL.REL.NOINC `($__internal_1_$__cuda_sm3x_div_rn_noftz_f32_slowpath) ;  /* 0x0000006c00f07944 */ /* 0x000fea0003c00000 */
[----:B------:R-:W-:-:S07]  /*0380*/  MOV R33, R0 ;  /* 0x0000000000217202 */ /* 0x000fce0000000f00 */
.L_x_1:
[----:B------:R-:W0:Y:S01]  /*0390*/  LDCU.64 UR6, c[0x0][0x3c0] ;  /* 0x00007800ff0677ac */ /* 0x000e220008000a00 */
[----:B------:R-:W-:Y:S01]  /*03a0*/  HFMA2 R8, -RZ, RZ, 598.5, 40320 ;  /* 0x60ad78ecff087431 */ /* 0x000fe200000001ff */
[----:B------:R-:W-:Y:S02]  /*03b0*/  IADD3 R30, PT, PT, R30, 0x2, RZ ;  /* 0x000000021e1e7810 */ /* 0x000fe40007ffe0ff */
[----:B------:R-:W-:Y:S01]  /*03c0*/  CS2R R6, SRZ ;  /* 0x0000000000067805 */ /* 0x000fe2000001ff00 */
[----:B------:R-:W1:Y:S01]  /*03d0*/  LDCU.64 UR4, c[0x0][0x3b8] ;  /* 0x00007700ff0477ac */ /* 0x000e620008000a00 */
[----:B------:R-:W-:Y:S02]  /*03e0*/  CS2R R4, SRZ ;  /* 0x0000000000047805 */ /* 0x000fe4000001ff00 */
[----:B------:R-:W-:Y:S01]  /*03f0*/  MOV R9, RZ ;  /* 0x000000ff00097202 */ /* 0x000fe20000000f00 */
[----:B------:R-:W2:Y:S01]  /*0400*/  LDCU UR10, c[0x0][0x3b4] ;  /* 0x00007680ff0a77ac */ /* 0x000ea20008000800 */
[----:B0-----:R-:W-:Y:S01]  /*0410*/  MOV R31, UR7 ;  /* 0x00000007001f7c02 */ /* 0x001fe20008000f00 */
[----:B------:R-:W-:-:S02]  /*0420*/  ULEA UR13, -UR6, URZ, 0x1 ;  /* 0x000000ff060d7291 */ /* 0x000fc4000f8e09ff */
[----:B------:R-:W-:Y:S01]  /*0430*/  MOV R29, UR6 ;  /* 0x00000006001d7c02 */ /* 0x000fe20008000f00 */
[----:B-1----:R-:W-:Y:S01]  /*0440*/  ULEA UR5, UR5, UR6, 0x1 ;  /* 0x0000000605057291 */ /* 0x002fe2000f8e08ff */
[----:B------:R-:W-:Y:S02]  /*0450*/  FADD R31, R31, UR7 ;  /* 0x000000071f1f7e21 */ /* 0x000fe40008000000 */
[----:B------:R-:W-:Y:S01]  /*0460*/  IADD3 R29, PT, PT, -R10, -0x2, R29 ;  /* 0xfffffffe0a1d7810 */ /* 0x000fe20007ffe11d */
[----:B------:R-:W-:Y:S01]  /*0470*/  ULEA UR11, UR4, 0xfffffffe, 0x1 ;  /* 0xfffffffe040b7891 */ /* 0x000fe2000f8e08ff */
[----:B------:R-:W-:Y:S01]  /*0480*/  FMUL R31, R31, UR7 ;  /* 0x000000071f1f7c20 */ /* 0x000fe20008400000 */
[----:B------:R-:W-:Y:S01]  /*0490*/  MOV R15, UR5 ;  /* 0x00000005000f7c02 */ /* 0x000fe20008000f00 */
[----:B------:R-:W-:Y:S02]  /*04a0*/  UIADD3 UR4, UPT, UPT, -UR6, 0x1, URZ ;  /* 0x0000000106047890 */ /* 0x000fe4000fffe1ff */
[----:B--2---:R-:W-:Y:S01]  /*04b0*/  ULEA UR10, UR10, 0xfffffffe, 0x1 ;  /* 0xfffffffe0a0a7891 */ /* 0x004fe2000f8e08ff */
[----:B------:R-:W-:Y:S01]  /*04c0*/  IADD3 R28, PT, PT, R15, -0x4, -R10 ;  /* 0xfffffffc0f1c7810 */ /* 0x000fe20007ffe80a */
[----:B------:R-:W-:-:S10]  /*04d0*/  UMOV UR5, UR12 ;  /* 0x0000000c00057c82 */ /* 0x000fd40008000000 */
.L_x_15:
[----:B0-----:R-:W0:Y:S01]  /*04e0*/  MUFU.RCP R0, R31 ;  /* 0x0000001f00007308 */ /* 0x001e220000001000 */
[----:B------:R-:W-:Y:S02]  /*04f0*/  UIMAD UR17, UR5, UR5, URZ ;  /* 0x00000005051172a4 */ /* 0x000fe4000f8e02ff */
[----:B------:R-:W-:Y:S01]  /*0500*/  IADD3 R20, PT, PT, R12, UR5, RZ ;  /* 0x000000050c147c10 */ /* 0x000fe2000fffe0ff */
[----:B-1----:R-:W1:Y:S03]  /*0510*/  LDCU UR7, c[0x0][0x3b4] ;  /* 0x00007680ff0777ac */ /* 0x002e660008000800 */
[C---:B------:R-:W-:Y:S01]  /*0520*/  IADD3 R25, PT, PT, -R20.reuse, UR10, RZ ;  /* 0x0000000a14197c10 */ /* 0x040fe2000fffe1ff */
[----:B--2---:R-:W2:Y:S01]  /*0530*/  LDCU UR8, c[0x0][0x3c0] ;  /* 0x00007800ff0877ac */ /* 0x004ea20008000800 */
[----:B------:R-:W-:Y:S02]  /*0540*/  I2FP.F32.U32 R35, UR17 ;  /* 0x0000001100237c45 */ /* 0x000fe40008201000 */
[----:B------:R-:W-:Y:S01]  /*0550*/  ISETP.GE.AND P2, PT, R20, RZ, PT ;  /* 0x000000ff1400720c */ /* 0x000fe20003f46270 */
[----:B------:R-:W-:Y:S01]  /*0560*/  UMOV UR6, UR5 ;  /* 0x0000000500067c82 */ /* 0x000fe20008000000 */
[----:B------:R-:W3:Y:S01]  /*0570*/  FCHK P0, R35, R31 ;  /* 0x0000001f23007302 */ /* 0x000ee20000000000 */
[----:B------:R-:W-:Y:S01]  /*0580*/  UIADD3 UR5, UPT, UPT, UR5, 0x1, URZ ;  /* 0x0000000105057890 */ /* 0x000fe2000fffe0ff */
[----:B0-----:R-:W-:-:S04]  /*0590*/  FFMA R15, R0, -R31, 1 ;  /* 0x3f800000000f7423 */ /* 0x001fc8000000081f */
[----:B------:R-:W-:Y:S01]  /*05a0*/  FFMA R0, R0, R15, R0 ;  /* 0x0000000f00007223 */ /* 0x000fe20000000000 */
[----:B-1----:R-:W-:-:S03]  /*05b0*/  ISETP.GE.AND P3, PT, R20, UR7, PT ;  /* 0x0000000714007c0c */ /* 0x002fc6000bf66270 */
[----:B------:R-:W-:Y:S01]  /*05c0*/  FFMA R14, R35, R0, RZ ;  /* 0x00000000230e7223 */ /* 0x000fe200000000ff */
[----:B--2---:R-:W-:Y:S01]  /*05d0*/  UISETP.NE.AND UP1, UPT, UR6, UR8, UPT ;  /* 0x000000080600728c */ /* 0x004fe2000bf25270 */
[----:B------:R-:W-:Y:S02]  /*05e0*/  SEL R25, R20, R25, !P3 ;  /* 0x0000001914197207 */ /* 0x000fe40005800000 */
[----:B------:R-:W-:Y:S01]  /*05f0*/  FFMA R27, R14, -R31, R35 ;  /* 0x8000001f0e1b7223 */ /* 0x000fe20000000023 */
[----:B------:R-:W-:-:S03]  /*0600*/  IADD3 R20, PT, PT, -R20, RZ, RZ ;  /* 0x000000ff14147210 */ /* 0x000fc60007ffe1ff */
[----:B------:R-:W-:Y:S01]  /*0610*/  FFMA R27, R0, R27, R14 ;  /* 0x0000001b001b7223 */ /* 0x000fe2000000000e */
[----:B---3--:R-:W-:Y:S06]  /*0620*/  @!P0 BRA `(.L_x_2) ;  /* 0x0000000000108947 */ /* 0x008fec0003800000 */
[----:B------:R-:W-:Y:S02]  /*0630*/  MOV R0, R31 ;  /* 0x0000001f00007202 */ /* 0x000fe40000000f00 */
[----:B------:R-:W-:-:S07]  /*0640*/  MOV R14, 0x660 ;  /* 0x00000660000e7802 */ /* 0x000fce0000000f00 */
[----:B------:R-:W-:Y:S05]  /*0650*/  CALL.REL.NOINC `($__internal_1_$__cuda_sm3x_div_rn_noftz_f32_slowpath) ;  /* 0x0000006c00387944 */ /* 0x000fea0003c00000 */
[----:B------:R-:W-:-:S07]  /*0660*/  MOV R27, R0 ;  /* 0x00000000001b7202 */ /* 0x000fce0000000f00 */
.L_x_2:
[----:B------:R-:W0:Y:S01]  /*0670*/  LDCU UR6, c[0x0][0x3b4] ;  /* 0x00007680ff0677ac */ /* 0x000e220008000800 */
[----:B------:R-:W-:-:S04]  /*0680*/  SEL R25, R20, R25, !P2 ;  /* 0x0000001914197207 */ /* 0x000fc80005000000 */
[----:B------:R-:W-:Y:S02]  /*0690*/  I2FP.F32.U32 R26, R25 ;  /* 0x00000019001a7245 */ /* 0x000fe40000201000 */
[----:B0-----:R-:W-:Y:S01]  /*06a0*/  ISETP.GE.AND P2, PT, R25, UR6, PT ;  /* 0x0000000619007c0c */ /* 0x001fe2000bf46270 */
[----:B------:R-:W-:-:S03]  /*06b0*/  UMOV UR6, UR12 ;  /* 0x0000000c00067c82 */ /* 0x000fc60008000000 */
[----:B------:R-:W-:-:S13]  /*06c0*/  ISETP.LT.OR P2, PT, R25, RZ, P2 ;  /* 0x000000ff1900720c */ /* 0x000fda0001741670 */
.L_x_14:
[----:B0-----:R-:W0:Y:S01]  /*06d0*/  MUFU.RCP R15, R34 ;  /* 0x00000022000f7308 */ /* 0x001e220000001000 */
[----:B------:R-:W-:Y:S02]  /*06e0*/  UIMAD UR7, UR6, UR6, URZ ;  /* 0x00000006060772a4 */ /* 0x000fe4000f8e02ff */
[----:B------:R-:W-:Y:S01]  /*06f0*/  IADD3 R20, PT, PT, R11, UR6, RZ ;  /* 0x000000060b147c10 */ /* 0x000fe2000fffe0ff */
[----:B-1----:R-:W1:Y:S03]  /*0700*/  LDCU UR9, c[0x0][0x3c0] ;  /* 0x00007800ff0977ac */ /* 0x002e660008000800 */
[C---:B------:R-:W-:Y:S01]  /*0710*/  IADD3 R19, PT, PT, -R20.reuse, UR11, RZ ;  /* 0x0000000b14137c10 */ /* 0x040fe2000fffe1ff */
[----:B--2---:R-:W2:Y:S01]  /*0720*/  LDCU UR8, c[0x0][0x3b8] ;  /* 0x00007700ff0877ac */ /* 0x004ea20008000800 */
[----:B------:R-:W-:Y:S02]  /*0730*/  I2FP.F32.U32 R35, UR7 ;  /* 0x0000000700237c45 */ /* 0x000fe40008201000 */
[----:B------:R-:W-:Y:S01]  /*0740*/  IADD3 R22, PT, PT, -R20, RZ, RZ ;  /* 0x000000ff14167210 */ /* 0x000fe20007ffe1ff */
[----:B------:R-:W-:Y:S01]  /*0750*/  UIADD3 UR14, UPT, UPT, UR17, UR7, URZ ;  /* 0x00000007110e7290 */ /* 0x000fe2000fffe0ff */
[----:B------:R-:W3:Y:S01]  /*0760*/  FCHK P0, R35, R34 ;  /* 0x0000002223007302 */ /* 0x000ee20000000000 */
[----:B0-----:R-:W-:-:S04]  /*0770*/  FFMA R0, -R34, R15, 1 ;  /* 0x3f80000022007423 */ /* 0x001fc8000000010f */
[----:B------:R-:W-:Y:S01]  /*0780*/  FFMA R0, R15, R0, R15 ;  /* 0x000000000f007223 */ /* 0x000fe2000000000f */
[----:B-1----:R-:W-:Y:S02]  /*0790*/  UISETP.NE.AND UP0, UPT, UR6, UR9, UPT ;  /* 0x000000090600728c */ /* 0x002fe4000bf05270 */
[----:B------:R-:W-:Y:S01]  /*07a0*/  UIADD3 UR6, UPT, UPT, UR6, 0x1, URZ ;  /* 0x0000000106067890 */ /* 0x000fe2000fffe0ff */
[----:B------:R-:W-:Y:S01]  /*07b0*/  FFMA R15, R0, R35, RZ ;  /* 0x00000023000f7223 */ /* 0x000fe200000000ff */
[----:B--2---:R-:W-:-:S03]  /*07c0*/  ISETP.GE.AND P3, PT, R20, UR8, PT ;  /* 0x0000000814007c0c */ /* 0x004fc6000bf66270 */
[----:B------:R-:W-:Y:S01]  /*07d0*/  FFMA R14, -R34, R15, R35 ;  /* 0x0000000f220e7223 */ /* 0x000fe20000000123 */
[----:B------:R-:W-:-:S03]  /*07e0*/  SEL R19, R20, R19, !P3 ;  /* 0x0000001314137207 */ /* 0x000fc60005800000 */
[----:B------:R-:W-:Y:S01]  /*07f0*/  FFMA R0, R0, R14, R15 ;  /* 0x0000000e00007223 */ /* 0x000fe2000000000f */
[----:B---3--:R-:W-:Y:S06]  /*0800*/  @!P0 BRA `(.L_x_3) ;  /* 0x00000000000c8947 */ /* 0x008fec0003800000 */
[----:B------:R-:W-:Y:S02]  /*0810*/  MOV R0, R34 ;  /* 0x0000002200007202 */ /* 0x000fe40000000f00 */
[----:B------:R-:W-:-:S07]  /*0820*/  MOV R14, 0x840 ;  /* 0x00000840000e7802 */ /* 0x000fce0000000f00 */
[----:B------:R-:W-:Y:S05]  /*0830*/  CALL.REL.NOINC `($__internal_1_$__cuda_sm3x_div_rn_noftz_f32_slowpath) ;  /* 0x0000006800c07944 */ /* 0x000fea0003c00000 */
.L_x_3:
[----:B------:R-:W-:Y:S01]  /*0840*/  ISETP.GT.AND P0, PT, R6, 0x7c, PT ;  /* 0x0000007c0600780c */ /* 0x000fe20003f04270 */
[----:B------:R-:W-:Y:S01]  /*0850*/  BSSY.RECONVERGENT B0, `(.L_x_4) ;  /* 0x000002e000007945 */ /* 0x000fe20003800200 */
[----:B------:R-:W-:Y:S02]  /*0860*/  FADD R24, R0, R27 ;  /* 0x0000001b00187221 */ /* 0x000fe40000000000 */
[----:B------:R-:W-:-:S13]  /*0870*/  ISETP.NE.OR P0, PT, RZ, UR14, P0 ;  /* 0x0000000eff007c0c */ /* 0x000fda0008705670 */
[----:B------:R-:W-:Y:S05]  /*0880*/  @P0 BRA `(.L_x_5) ;  /* 0x0000000000a80947 */ /* 0x000fea0003800000 */
[----:B------:R-:W0:Y:S01]  /*0890*/  LDC R21, c[0x0][0x3b8] ;  /* 0x0000ee00ff157b82 */ /* 0x000e220000000800 */
[----:B------:R-:W-:-:S04]  /*08a0*/  ISETP.GE.AND P0, PT, R20, RZ, PT ;  /* 0x000000ff1400720c */ /* 0x000fc80003f06270 */
[----:B------:R-:W-:-:S04]  /*08b0*/  SEL R0, R22, R19, !P0 ;  /* 0x0000001316007207 */ /* 0x000fc80004000000 */
[----:B0-----:R-:W-:-:S04]  /*08c0*/  ISETP.GE.AND P0, PT, R0, R21, PT ;  /* 0x000000150000720c */ /* 0x001fc80003f06270 */
[----:B------:R-:W-:-:S04]  /*08d0*/  ISETP.LT.OR P0, PT, R0, RZ, P0 ;  /* 0x000000ff0000720c */ /* 0x000fc80000701670 */
[----:B------:R-:W-:-:S13]  /*08e0*/  PLOP3.LUT P0, PT, P1, P2, P0, 0xfe, 0x0 ;  /* 0x000000000000781c */ /* 0x000fda0000f05f06 */
[----:B------:R-:W-:Y:S05]  /*08f0*/  @P0 BRA `(.L_x_5) ;  /* 0x00000000008c0947 */ /* 0x000fea0003800000 */
[----:B------:R-:W0:Y:S01]  /*0900*/  LDC.64 R14, c[0x0][0x388] ;  /* 0x0000e200ff0e7b82 */ /* 0x000e220000000a00 */
[----:B------:R-:W1:Y:S01]  /*0910*/  LDCU UR7, c[0x0][0x3bc] ;  /* 0x00007780ff0777ac */ /* 0x000e620008000800 */
[----:B------:R-:W-:-:S06]  /*0920*/  IMAD R21, R25, R21, R0 ;  /* 0x0000001519157224 */ /* 0x000fcc00078e0200 */
[----:B------:R-:W2:Y:S01]  /*0930*/  LDC.64 R16, c[0x0][0x380] ;  /* 0x0000e000ff107b82 */ /* 0x000ea20000000a00 */
[----:B-1----:R-:W-:-:S04]  /*0940*/  IMAD R21, R21, UR7, R32 ;  /* 0x0000000715157c24 */ /* 0x002fc8000f8e0220 */
[----:B0-----:R-:W-:-:S06]  /*0950*/  IMAD.WIDE R14, R21, 0x2, R14 ;  /* 0x00000002150e7825 */ /* 0x001fcc00078e020e */
[----:B------:R0:W3:Y:S01]  /*0960*/  LDG.E.U16.CONSTANT R14, desc[UR18][R14.64] ;  /* 0x000000120e0e7981 */ /* 0x0000e2000c1e9500 */
[----:B--2---:R-:W-:-:S06]  /*0970*/  IMAD.WIDE R16, R21, 0x4, R16 ;  /* 0x0000000415107825 */ /* 0x004fcc00078e0210 */
[----:B------:R1:W2:Y:S01]  /*0980*/  LDG.E.CONSTANT R17, desc[UR18][R16.64] ;  /* 0x0000001210117981 */ /* 0x0002a2000c1e9900 */
[----:B------:R-:W-:Y:S02]  /*0990*/  HFMA2 R21, -RZ, RZ, 0.96630859375, -0.0022525787353515625 ;  /* 0x3bbb989dff157431 */ /* 0x000fe400000001ff */
[----:B------:R-:W-:Y:S01]  /*09a0*/  FADD R18, R24, R33 ;  /* 0x0000002118127221 */ /* 0x000fe20000000000 */
[----:B------:R-:W-:-:S03]  /*09b0*/  MOV R36, 0x437c0000 ;  /* 0x437c000000247802 */ /* 0x000fc60000000f00 */
[----:B------:R-:W-:-:S04]  /*09c0*/  FFMA.SAT R21, R18, -R21, 0.5 ;  /* 0x3f00000012157423 */ /* 0x000fc80000002815 */
[----:B------:R-:W-:-:S04]  /*09d0*/  FFMA.RM R21, R21, R36, 12582913 ;  /* 0x4b40000115157423 */ /* 0x000fc80000004024 */
[----:B------:R-:W-:-:S04]  /*09e0*/  FADD R23, R21, -12583039 ;  /* 0xcb40007f15177421 */ /* 0x000fc80000000000 */
[----:B------:R-:W-:-:S04]  /*09f0*/  FFMA R23, R18, -1.4426950216293334961, -R23 ;  /* 0xbfb8aa3b12177823 */ /* 0x000fc80000000817 */
[----:B------:R-:W-:-:S04]  /*0a00*/  FFMA R23, R18, -1.925963033500011079e-08, R23 ;  /* 0xb2a5706012177823 */ /* 0x000fc80000000017 */
[----:B------:R-:W4:Y:S01]  /*0a10*/  MUFU.EX2 R18, R23 ;  /* 0x0000001700127308 */ /* 0x000f220000000800 */
[----:B------:R-:W-:Y:S02]  /*0a20*/  SHF.L.U32 R21, R21, 0x17, RZ ;  /* 0x0000001715157819 */ /* 0x000fe400000006ff */
[----:B------:R-:W-:-:S03]  /*0a30*/  LEA R35, R6, UR20, 0x2 ;  /* 0x0000001406237c11 */ /* 0x000fc6000f8e10ff */
[----:B----4-:R-:W-:-:S05]  /*0a40*/  FMUL R18, R21, R18 ;  /* 0x0000001215127220 */ /* 0x010fca0000400000 */
[----:B------:R4:W-:Y:S01]  /*0a50*/  STL [R35], R18 ;  /* 0x0000001223007387 */ /* 0x0009e20000100800 */
[----:B0-----:R-:W-:Y:S02]  /*0a60*/  I2FP.F32.U32 R15, R0 ;  /* 0x00000000000f7245 */ /* 0x001fe40000201000 */
[----:B-1----:R-:W-:Y:S02]  /*0a70*/  I2FP.F32.U32 R16, R32 ;  /* 0x0000002000107245 */ /* 0x002fe40000201000 */
[----:B------:R-:W-:Y:S02]  /*0a80*/  IADD3 R6, PT, PT, R6, 0x1, RZ ;  /* 0x0000000106067810 */ /* 0x000fe40007ffe0ff */
[----:B---3--:R-:W-:-:S05]  /*0a90*/  I2FP.F32.U32 R14, R14 ;  /* 0x0000000e000e7245 */ /* 0x008fca0000201000 */
[----:B------:R4:W-:Y:S04]  /*0aa0*/  STL [R35+0x1018], R14 ;  /* 0x0010180e23007387 */ /* 0x0009e80000100800 */
[----:B--2---:R4:W-:Y:S01]  /*0ab0*/  STL [R35+0x80c], R17 ;  /* 0x00080c1123007387 */ /* 0x0049e20000100800 */
[----:B------:R-:W-:-:S04]  /*0ac0*/  FSETP.GEU.AND P0, PT, R17, R8, PT ;  /* 0x000000081100720b */ /* 0x000fc80003f0e000 */
[----:B------:R-:W-:-:S05]  /*0ad0*/  FSEL R8, R17, R8, !P0 ;  /* 0x0000000811087208 */ /* 0x000fca0004000000 */
[----:B------:R-:W-:-:S04]  /*0ae0*/  FADD R0, R17, -R8 ;  /* 0x8000000811007221 */ /* 0x000fc80000000000 */
[C---:B------:R-:W-:Y:S01]  /*0af0*/  FFMA R7, R0.reuse, R15, R7 ;  /* 0x0000000f00077223 */ /* 0x040fe20000000007 */
[----:B------:R-:W-:Y:S01]  /*0b00*/  FFMA R9, R0, R16, R9 ;  /* 0x0000001000097223 */ /* 0x000fe20000000009 */
[----:B------:R-:W-:Y:S01]  /*0b10*/  FADD R4, R4, R0 ;  /* 0x0000000004047221 */ /* 0x000fe20000000000 */
[----:B----4-:R-:W-:-:S07]  /*0b20*/  FFMA R5, R26, R0, R5 ;  /* 0x000000001a057223 */ /* 0x010fce0000000005 */
.L_x_5:
[----:B------:R-:W-:Y:S05]  /*0b30*/  BSYNC.RECONVERGENT B0 ;  /* 0x0000000000007941 */ /* 0x000fea0003800200 */
.L_x_4:
[----:B------:R-:W0:Y:S02]  /*0b40*/  LDCU UR7, c[0x0][0x3c0] ;  /* 0x00007800ff0777ac */ /* 0x000e240008000800 */
[----:B0-----:R-:W-:-:S09]  /*0b50*/  UISETP.NE.AND UP2, UPT, UR7, URZ, UPT ;  /* 0x000000ff0700728c */ /* 0x001fd2000bf45270 */
[----:B------:R-:W-:Y:S05]  /*0b60*/  BRA.U !UP2, `(.L_x_6) ;  /* 0x000000090a4c7547 */ /* 0x000fea000b800000 */
[----:B------:R-:W0:Y:S01]  /*0b70*/  LDCU UR7, c[0x0][0x3b8] ;  /* 0x00007700ff0777ac */ /* 0x000e220008000800 */
[----:B------:R-:W-:Y:S02]  /*0b80*/  ISETP.GE.AND P0, PT, R20, RZ, PT ;  /* 0x000000ff1400720c */ /* 0x000fe40003f06270 */
[----:B------:R-:W-:Y:S01]  /*0b90*/  MOV R23, R29 ;  /* 0x0000001d00177202 */ /* 0x000fe20000000f00 */
[----:B------:R-:W-:Y:S01]  /*0ba0*/  UMOV UR8, UR4 ;  /* 0x0000000400087c82 */ /* 0x000fe20008000000 */
[----:B------:R-:W-:Y:S02]  /*0bb0*/  SEL R20, R22, R19, !P0 ;  /* 0x0000001316147207 */ /* 0x000fe40004000000 */
[----:B------:R-:W-:Y:S02]  /*0bc0*/  MOV R22, R30 ;  /* 0x0000001e00167202 */ /* 0x000fe40000000f00 */
[----:B------:R-:W-:Y:S02]  /*0bd0*/  MOV R21, R28 ;  /* 0x0000001c00157202 */ /* 0x000fe40000000f00 */
[----:B0-----:R-:W-:Y:S01]  /*0be0*/  ISETP.GE.AND P0, PT, R20, UR7, PT ;  /* 0x0000000714007c0c */ /* 0x001fe2000bf06270 */
[----:B------:R-:W-:Y:S01]  /*0bf0*/  IMAD R19, R25, UR7, R20 ;  /* 0x0000000719137c24 */ /* 0x000fe2000f8e0214 */
[----:B------:R-:W-:-:S02]  /*0c00*/  UMOV UR7, UR13 ;  /* 0x0000000d00077c82 */ /* 0x000fc40008000000 */
[----:B------:R-:W-:Y:S02]  /*0c10*/  ISETP.LT.OR P0, PT, R20, RZ, P0 ;  /* 0x000000ff1400720c */ /* 0x000fe40000701670 */
[----:B------:R-:W-:Y:S02]  /*0c20*/  I2FP.F32.U32 R20, R20 ;  /* 0x0000001400147245 */ /* 0x000fe40000201000 */
[----:B------:R-:W-:-:S13]  /*0c30*/  PLOP3.LUT P3, PT, P2, P0, PT, 0xf8, 0x8f ;  /* 0x00000000008f781c */ /* 0x000fda0001761f70 */
.L_x_13:
[----:B------:R-:W-:Y:S01]  /*0c40*/  UIMAD UR16, UR8, UR8, URZ ;  /* 0x00000008081072a4 */ /* 0x000fe2000f8e02ff */
[----:B------:R-:W-:Y:S01]  /*0c50*/  ISETP.GT.AND P0, PT, R6, 0x7c, PT ;  /* 0x0000007c0600780c */ /* 0x000fe20003f04270 */
[----:B------:R-:W-:Y:S01]  /*0c60*/  UIADD3 UR7, UPT, UPT, UR7, 0x2, URZ ;  /* 0x0000000207077890 */ /* 0x000fe2000fffe0ff */
[----:B------:R-:W-:Y:S01]  /*0c70*/  MOV R40, UR15 ;  /* 0x0000000f00287c02 */ /* 0x000fe20008000f00 */
[----:B------:R-:W-:Y:S01]  /*0c80*/  UIADD3 UR9, UPT, UPT, UR14, UR16, URZ ;  /* 0x000000100e097290 */ /* 0x000fe2000fffe0ff */
[----:B------:R-:W-:Y:S01]  /*0c90*/  BSSY.RECONVERGENT B2, `(.L_x_7) ;  /* 0x000003c000027945 */ /* 0x000fe20003800200 */
[----:B------:R-:W-:-:S04]  /*0ca0*/  UISETP.NE.AND UP2, UPT, UR7, URZ, UPT ;  /* 0x000000ff0700728c */ /* 0x000fc8000bf45270 */
[----:B------:R-:W-:-:S13]  /*0cb0*/  ISETP.LT.U32.OR P0, PT, R40, UR9, P0 ;  /* 0x0000000928007c0c */ /* 0x000fda0008701470 */
[----:B012---:R-:W-:Y:S05]  /*0cc0*/  @P0 BRA `(.L_x_8) ;  /* 0x0000000000e00947 */ /* 0x007fea0003800000 */
[----:B------:R-:W0:Y:S01]  /*0cd0*/  LDC R35, c[0x0][0x3bc] ;  /* 0x0000ef00ff237b82 */ /* 0x000e220000000800 */
[----:B------:R-:W-:-:S04]  /*0ce0*/  IADD3 R38, PT, PT, R22, -0x1, RZ ;  /* 0xffffffff16267810 */ /* 0x000fc80007ffe0ff */
[C---:B------:R-:W-:Y:S02]  /*0cf0*/  ISETP.GE.AND P0, PT, R38.reuse, RZ, PT ;  /* 0x000000ff2600720c */ /* 0x040fe40003f06270 */
[----:B0-----:R-:W-:-:S13]  /*0d00*/  ISETP.GE.AND P4, PT, R38, R35, PT ;  /* 0x000000232600720c */ /* 0x001fda0003f86270 */
[----:B------:R-:W-:Y:S02]  /*0d10*/  @P4 IADD3 R38, PT, PT, R21, 0x1, RZ ;  /* 0x0000000115264810 */ /* 0x000fe40007ffe0ff */
[----:B------:R-:W-:-:S04]  /*0d20*/  @!P0 IADD3 R38, PT, PT, R23, 0x1, RZ ;  /* 0x0000000117268810 */ /* 0x000fc80007ffe0ff */
[----:B------:R-:W-:-:S04]  /*0d30*/  ISETP.GE.AND P0, PT, R38, R35, PT ;  /* 0x000000232600720c */ /* 0x000fc80003f06270 */
[----:B------:R-:W-:-:S04]  /*0d40*/  ISETP.LT.OR P0, PT, R38, RZ, P0 ;  /* 0x000000ff2600720c */ /* 0x000fc80000701670 */
[----:B------:R-:W-:-:S13]  /*0d50*/  PLOP3.LUT P0, PT, P3, P0, PT, 0xf8, 0x8f ;  /* 0x00000000008f781c */ /* 0x000fda0001f01f70 */
[----:B------:R-:W-:Y:S05]  /*0d60*/  @P0 BRA `(.L_x_8) ;  /* 0x0000000000b80947 */ /* 0x000fea0003800000 */
[----:B------:R-:W0:Y:S01]  /*0d70*/  LDC.64 R14, c[0x0][0x388] ;  /* 0x0000e200ff0e7b82 */ /* 0x000e220000000a00 */
[----:B------:R-:W-:-:S07]  /*0d80*/  IMAD R35, R19, R35, R38 ;  /* 0x0000002313237224 */ /* 0x000fce00078e0226 */
[----:B------:R-:W1:Y:S01]  /*0d90*/  LDC.64 R16, c[0x0][0x380] ;  /* 0x0000e000ff107b82 */ /* 0x000e620000000a00 */
[----:B0-----:R-:W-:-:S06]  /*0da0*/  IMAD.WIDE R14, R35, 0x2, R14 ;  /* 0x00000002230e7825 */ /* 0x001fcc00078e020e */
[----:B------:R-:W2:Y:S01]  /*0db0*/  LDG.E.U16.CONSTANT R14, desc[UR18][R14.64] ;  /* 0x000000120e0e7981 */ /* 0x000ea2000c1e9500 */
[----:B-1----:R-:W-:-:S05]  /*0dc0*/  IMAD.WIDE R16, R35, 0x4, R16 ;  /* 0x0000000423107825 */ /* 0x002fca00078e0210 */
[----:B------:R-:W3:Y:S01]  /*0dd0*/  LDG.E.CONSTANT R39, desc[UR18][R16.64] ;  /* 0x0000001210277981 */ /* 0x000ee2000c1e9900 */
[----:B------:R-:W0:Y:S01]  /*0de0*/  MUFU.RCP R35, R34 ;  /* 0x0000002200237308 */ /* 0x000e220000001000 */
[----:B------:R-:W-:Y:S02]  /*0df0*/  LEA R36, R6, UR20, 0x2 ;  /* 0x0000001406247c11 */ /* 0x000fe4000f8e10ff */
[----:B------:R-:W-:-:S05]  /*0e00*/  I2FP.F32.U32 R37, UR16 ;  /* 0x0000001000257c45 */ /* 0x000fca0008201000 */
[----:B------:R-:W1:Y:S01]  /*0e10*/  FCHK P0, R37, R34 ;  /* 0x0000002225007302 */ /* 0x000e620000000000 */
[----:B0-----:R-:W-:-:S04]  /*0e20*/  FFMA R0, -R34, R35, 1 ;  /* 0x3f80000022007423 */ /* 0x001fc80000000123 */
[----:B------:R-:W-:-:S04]  /*0e30*/  FFMA R0, R35, R0, R35 ;  /* 0x0000000023007223 */ /* 0x000fc80000000023 */
[----:B------:R-:W-:Y:S01]  /*0e40*/  FFMA R35, R0, R37, RZ ;  /* 0x0000002500237223 */ /* 0x000fe200000000ff */
[----:B--2---:R-:W-:-:S05]  /*0e50*/  I2FP.F32.U32 R18, R14 ;  /* 0x0000000e00127245 */ /* 0x004fca0000201000 */
[----:B------:R0:W-:Y:S04]  /*0e60*/  STL [R36+0x1018], R18 ;  /* 0x0010181224007387 */ /* 0x0001e80000100800 */
[----:B---3--:R0:W-:Y:S01]  /*0e70*/  STL [R36+0x80c], R39 ;  /* 0x00080c2724007387 */ /* 0x0081e20000100800 */
[----:B------:R-:W-:Y:S01]  /*0e80*/  FSETP.GEU.AND P4, PT, R39, R8, PT ;  /* 0x000000082700720b */ /* 0x000fe20003f8e000 */
[----:B------:R-:W-:-:S03]  /*0e90*/  FFMA R14, -R34, R35, R37 ;  /* 0x00000023220e7223 */ /* 0x000fc60000000125 */
[----:B------:R-:W-:Y:S01]  /*0ea0*/  FSEL R8, R39, R8, !P4 ;  /* 0x0000000827087208 */ /* 0x000fe20006000000 */
[----:B------:R-:W-:Y:S01]  /*0eb0*/  FFMA R0, R0, R14, R35 ;  /* 0x0000000e00007223 */ /* 0x000fe20000000023 */
[----:B-1----:R-:W-:Y:S07]  /*0ec0*/  @!P0 BRA `(.L_x_9) ;  /* 0x0000000000108947 */ /* 0x002fee0003800000 */
[----:B------:R-:W-:Y:S02]  /*0ed0*/  MOV R35, R37 ;  /* 0x0000002500237202 */ /* 0x000fe40000000f00 */
[----:B------:R-:W-:Y:S02]  /*0ee0*/  MOV R0, R34 ;  /* 0x0000002200007202 */ /* 0x000fe40000000f00 */
[----:B------:R-:W-:-:S07]  /*0ef0*/  MOV R14, 0xf10 ;  /* 0x00000f10000e7802 */ /* 0x000fce0000000f00 */
[----:B0-----:R-:W-:Y:S05]  /*0f00*/  CALL.REL.NOINC `($__internal_1_$__cuda_sm3x_div_rn_noftz_f32_slowpath) ;  /* 0x00000064000c7944 */ /* 0x001fea0003c00000 */
.L_x_9:
[----:B------:R-:W-:Y:S02]  /*0f10*/  HFMA2 R15, -RZ, RZ, 0.96630859375, -0.0022525787353515625 ;  /* 0x3bbb989dff0f7431 */ /* 0x000fe400000001ff */
[----:B------:R-:W-:Y:S01]  /*0f20*/  FADD R0, R24, R0 ;  /* 0x0000000018007221 */ /* 0x000fe20000000000 */
[----:B------:R-:W-:Y:S02]  /*0f30*/  MOV R17, 0x437c0000 ;  /* 0x437c000000117802 */ /* 0x000fe40000000f00 */
[----:B------:R-:W-:Y:S01]  /*0f40*/  I2FP.F32.U32 R38, R38 ;  /* 0x0000002600267245 */ /* 0x000fe20000201000 */
[----:B------:R-:W-:-:S04]  /*0f50*/  FFMA.SAT R14, R0, -R15, 0.5 ;  /* 0x3f000000000e7423 */ /* 0x000fc8000000280f */
[----:B------:R-:W-:Y:S01]  /*0f60*/  FFMA.RM R14, R14, R17, 12582913 ;  /* 0x4b4000010e0e7423 */ /* 0x000fe20000004011 */
[C---:B------:R-:W-:Y:S02]  /*0f70*/  LEA R17, R6.reuse, UR20, 0x2 ;  /* 0x0000001406117c11 */ /* 0x040fe4000f8e10ff */
[----:B------:R-:W-:Y:S01]  /*0f80*/  IADD3 R6, PT, PT, R6, 0x1, RZ ;  /* 0x0000000106067810 */ /* 0x000fe20007ffe0ff */
[C---:B------:R-:W-:Y:S01]  /*0f90*/  FADD R15, R14.reuse, -12583039 ;  /* 0xcb40007f0e0f7421 */ /* 0x040fe20000000000 */
[----:B------:R-:W-:-:S03]  /*0fa0*/  SHF.L.U32 R14, R14, 0x17, RZ ;  /* 0x000000170e0e7819 */ /* 0x000fc600000006ff */
[----:B------:R-:W-:-:S04]  /*0fb0*/  FFMA R15, R0, -1.4426950216293334961, -R15 ;  /* 0xbfb8aa3b000f7823 */ /* 0x000fc8000000080f */
[----:B------:R-:W-:Y:S01]  /*0fc0*/  FFMA R15, R0, -1.925963033500011079e-08, R15 ;  /* 0xb2a57060000f7823 */ /* 0x000fe2000000000f */
[----:B------:R-:W-:-:S04]  /*0fd0*/  FADD R0, -R8, R39 ;  /* 0x0000002708007221 */ /* 0x000fc80000000100 */
[----:B------:R-:W-:Y:S01]  /*0fe0*/  FFMA R9, R0, R38, R9 ;  /* 0x0000002600097223 */ /* 0x000fe20000000009 */
[----:B------:R-:W1:Y:S01]  /*0ff0*/  MUFU.EX2 R15, R15 ;  /* 0x0000000f000f7308 */ /* 0x000e620000000800 */
[----:B------:R-:W-:Y:S01]  /*1000*/  FADD R4, R4, R0 ;  /* 0x0000000004047221 */ /* 0x000fe20000000000 */
[-C--:B------:R-:W-:Y:S01]  /*1010*/  FFMA R5, R26, R0.reuse, R5 ;  /* 0x000000001a057223 */ /* 0x080fe20000000005 */
[----:B------:R-:W-:Y:S01]  /*1020*/  FFMA R7, R20, R0, R7 ;  /* 0x0000000014077223 */ /* 0x000fe20000000007 */
[----:B-1----:R-:W-:-:S05]  /*1030*/  FMUL R14, R14, R15 ;  /* 0x0000000f0e0e7220 */ /* 0x002fca0000400000 */
[----:B------:R1:W-:Y:S02]  /*1040*/  STL [R17], R14 ;  /* 0x0000000e11007387 */ /* 0x0003e40000100800 */
.L_x_8:
[----:B------:R-:W-:Y:S05]  /*1050*/  BSYNC.RECONVERGENT B2 ;  /* 0x0000000000027941 */ /* 0x000fea0003800200 */
.L_x_7:
[----:B------:R-:W-:Y:S01]  /*1060*/  UIMAD UR9, UR8, UR8, UR8 ;  /* 0x00000008080972a4 */ /* 0x000fe2000f8e0208 */
[----:B------:R-:W-:Y:S01]  /*1070*/  ISETP.GT.AND P0, PT, R6, 0x7c, PT ;  /* 0x0000007c0600780c */ /* 0x000fe20003f04270 */
[----:B------:R-:W-:Y:S02]  /*1080*/  BSSY.RECONVERGENT B2, `(.L_x_10) ;  /* 0x000003c000027945 */ /* 0x000fe40003800200 */
[----:B------:R-:W-:-:S04]  /*1090*/  UIADD3 UR9, UPT, UPT, UR8, 0x1, UR9 ;  /* 0x0000000108097890 */ /* 0x000fc8000fffe009 */
[----:B------:R-:W-:-:S06]  /*10a0*/  UIADD3 UR16, UPT, UPT, UR14, UR9, URZ ;  /* 0x000000090e107290 */ /* 0x000fcc000fffe0ff */
[----:B------:R-:W-:-:S13]  /*10b0*/  ISETP.LT.U32.OR P0, PT, R40, UR16, P0 ;  /* 0x0000001028007c0c */ /* 0x000fda0008701470 */
[----:B------:R-:W-:Y:S05]  /*10c0*/  @P0 BRA `(.L_x_11) ;  /* 0x0000000000dc0947 */ /* 0x000fea0003800000 */
[----:B------:R-:W2:Y:S01]  /*10d0*/  LDC R35, c[0x0][0x3bc] ;  /* 0x0000ef00ff237b82 */ /* 0x000ea20000000800 */
[C---:B------:R-:W-:Y:S02]  /*10e0*/  ISETP.GE.AND P0, PT, R22.reuse, RZ, PT ;  /* 0x000000ff1600720c */ /* 0x040fe40003f06270 */
[----:B--2---:R-:W-:-:S04]  /*10f0*/  ISETP.GE.AND P4, PT, R22, R35, PT ;  /* 0x000000231600720c */ /* 0x004fc80003f86270 */
[----:B------:R-:W-:-:S04]  /*1100*/  SEL R38, R22, R21, !P4 ;  /* 0x0000001516267207 */ /* 0x000fc80006000000 */
[----:B------:R-:W-:-:S04]  /*1110*/  SEL R38, R23, R38, !P0 ;  /* 0x0000002617267207 */ /* 0x000fc80004000000 */
[----:B------:R-:W-:-:S04]  /*1120*/  ISETP.GE.AND P0, PT, R38, R35, PT ;  /* 0x000000232600720c */ /* 0x000fc80003f06270 */
[----:B------:R-:W-:-:S04]  /*1130*/  ISETP.LT.OR P0, PT, R38, RZ, P0 ;  /* 0x000000ff2600720c */ /* 0x000fc80000701670 */
[----:B------:R-:W-:-:S13]  /*1140*/  PLOP3.LUT P0, PT, P3, P0, PT, 0xf8, 0x8f ;  /* 0x00000000008f781c */ /* 0x000fda0001f01f70 */
[----:B------:R-:W-:Y:S05]  /*1150*/  @P0 BRA `(.L_x_11) ;  /* 0x0000000000b80947 */ /* 0x000fea0003800000 */
[----:B-1----:R-:W1:Y:S01]  /*1160*/  LDC.64 R14, c[0x0][0x388] ;  /* 0x0000e200ff0e7b82 */ /* 0x002e620000000a00 */
[----:B------:R-:W-:-:S07]  /*1170*/  IMAD R35, R19, R35, R38 ;  /* 0x0000002313237224 */ /* 0x000fce00078e0226 */
[----:B------:R-:W2:Y:S01]  /*1180*/  LDC.64 R16, c[0x0][0x380] ;  /* 0x0000e000ff107b82 */ /* 0x000ea20000000a00 */
[----:B-1----:R-:W-:-:S06]  /*1190*/  IMAD.WIDE R14, R35, 0x2, R14 ;  /* 0x00000002230e7825 */ /* 0x002fcc00078e020e */
[----:B------:R-:W3:Y:S01]  /*11a0*/  LDG.E.U16.CONSTANT R14, desc[UR18][R14.64] ;  /* 0x000000120e0e7981 */ /* 0x000ee2000c1e9500 */
[----:B--2---:R-:W-:-:S05]  /*11b0*/  IMAD.WIDE R16, R35, 0x4, R16 ;  /* 0x0000000423107825 */ /* 0x004fca00078e0210 */
[----:B0-----:R-:W2:Y:S01]  /*11c0*/  LDG.E.CONSTANT R39, desc[UR18][R16.64] ;  /* 0x0000001210277981 */ /* 0x001ea2000c1e9900 */
[----:B------:R-:W0:Y:S01]  /*11d0*/  MUFU.RCP R35, R34 ;  /* 0x0000002200237308 */ /* 0x000e220000001000 */
[----:B------:R-:W-:Y:S02]  /*11e0*/  LEA R36, R6, UR20, 0x2 ;  /* 0x0000001406247c11 */ /* 0x000fe4000f8e10ff */
[----:B------:R-:W-:-:S05]  /*11f0*/  I2FP.F32.U32 R37, UR9 ;  /* 0x0000000900257c45 */ /* 0x000fca0008201000 */
[----:B------:R-:W1:Y:S01]  /*1200*/  FCHK P0, R37, R34 ;  /* 0x0000002225007302 */ /* 0x000e620000000000 */
[----:B0-----:R-:W-:-:S04]  /*1210*/  FFMA R0, -R34, R35, 1 ;  /* 0x3f80000022007423 */ /* 0x001fc80000000123 */
[----:B------:R-:W-:-:S04]  /*1220*/  FFMA R0, R35, R0, R35 ;  /* 0x0000000023007223 */ /* 0x000fc80000000023 */
[----:B------:R-:W-:Y:S01]  /*1230*/  FFMA R35, R0, R37, RZ ;  /* 0x0000002500237223 */ /* 0x000fe200000000ff */
[----:B---3--:R-:W-:-:S05]  /*1240*/  I2FP.F32.U32 R18, R14 ;  /* 0x0000000e00127245 */ /* 0x008fca0000201000 */
[----:B------:R0:W-:Y:S04]  /*1250*/  STL [R36+0x1018], R18 ;  /* 0x0010181224007387 */ /* 0x0001e80000100800 */
[----:B--2---:R0:W-:Y:S01]  /*1260*/  STL [R36+0x80c], R39 ;  /* 0x00080c2724007387 */ /* 0x0041e20000100800 */
        /* <DEDUP_REMOVED lines=9> */
.L_x_12:
        /* <DEDUP_REMOVED lines=20> */
.L_x_11:
[----:B------:R-:W-:Y:S05]  /*1440*/  BSYNC.RECONVERGENT B2 ;  /* 0x0000000000027941 */ /* 0x000fea0003800200 */
.L_x_10:
[----:B------:R-:W-:Y:S01]  /*1450*/  IADD3 R21, PT, PT, R21, -0x2, RZ ;  /* 0xfffffffe15157810 */ /* 0x000fe20007ffe0ff */
[----:B------:R-:W-:Y:S01]  /*1460*/  UIADD3 UR8, UPT, UPT, UR8, 0x2, URZ ;  /* 0x0000000208087890 */ /* 0x000fe2000fffe0ff */
[----:B------:R-:W-:Y:S02]  /*1470*/  IADD3 R22, PT, PT, R22, 0x2, RZ ;  /* 0x0000000216167810 */ /* 0x000fe40007ffe0ff */
[----:B------:R-:W-:Y:S01]  /*1480*/  IADD3 R23, PT, PT, R23, -0x2, RZ ;  /* 0xfffffffe17177810 */ /* 0x000fe20007ffe0ff */
[----:B------:R-:W-:Y:S08]  /*1490*/  BRA.U UP2, `(.L_x_13) ;  /* 0xfffffff502e87547 */ /* 0x000ff0000b83ffff */
.L_x_6:
[----:B------:R-:W-:Y:S05]  /*14a0*/  BRA.U UP0, `(.L_x_14) ;  /* 0xfffffff100887547 */ /* 0x000fea000b83ffff */
[----:B------:R-:W-:Y:S05]  /*14b0*/  BRA.U UP1, `(.L_x_15) ;  /* 0xfffffff101087547 */ /* 0x000fea000b83ffff */
.L_x_0:
[----:B------:R-:W-:-:S13]  /*14c0*/  ISETP.NE.AND P0, PT, R6, RZ, PT ;  /* 0x000000ff0600720c */ /* 0x000fda0003f05270 */
[----:B------:R-:W-:Y:S05]  /*14d0*/  @!P0 EXIT ;  /* 0x000000000000894d */ /* 0x000fea0003800000 */
[----:B------:R-:W-:Y:S01]  /*14e0*/  ISETP.GE.AND P0, PT, R6, 0x1, PT ;  /* 0x000000010600780c */ /* 0x000fe20003f06270 */
[----:B------:R-:W-:Y:S01]  /*14f0*/  BSSY.RECONVERGENT B0, `(.L_x_16) ;  /* 0x000005a000007945 */ /* 0x000fe20003800200 */
[----:B------:R-:W-:-:S11]  /*1500*/  HFMA2 R35, -RZ, RZ, 0, 0 ;  /* 0x00000000ff237431 */ /* 0x000fd600000001ff */
[----:B------:R-:W-:Y:S05]  /*1510*/  @!P0 BRA `(.L_x_17) ;  /* 0x00000004005c8947 */ /* 0x000fea0003800000 */
[C---:B------:R-:W-:Y:S01]  /*1520*/  IADD3 R0, PT, PT, R6.reuse, -0x1, RZ ;  /* 0xffffffff06007810 */ /* 0x040fe20007ffe0ff */
[----:B------:R-:W-:Y:S01]  /*1530*/  BSSY.RECONVERGENT B1, `(.L_x_18) ;  /* 0x0000027000017945 */ /* 0x000fe20003800200 */
[----:B------:R-:W-:Y:S02]  /*1540*/  LOP3.LUT R32, R6, 0xf, RZ, 0xc0, !PT ;  /* 0x0000000f06207812 */ /* 0x000fe400078ec0ff */
[----:B------:R-:W-:Y:S02]  /*1550*/  ISETP.GE.U32.AND P0, PT, R0, 0xf, PT ;  /* 0x0000000f0000780c */ /* 0x000fe40003f06070 */
[----:B------:R-:W-:Y:S02]  /*1560*/  ISETP.NE.AND P1, PT, R32, RZ, PT ;  /* 0x000000ff2000720c */ /* 0x000fe40003f25270 */
[----:B------:R-:W-:Y:S02]  /*1570*/  MOV R35, RZ ;  /* 0x000000ff00237202 */ /* 0x000fe40000000f00 */
[----:B------:R-:W-:-:S07]  /*1580*/  MOV R0, RZ ;  /* 0x000000ff00007202 */ /* 0x000fce0000000f00 */
[----:B------:R-:W-:Y:S05]  /*1590*/  @!P0 BRA `(.L_x_19) ;  /* 0x0000000000808947 */ /* 0x000fea0003800000 */
[----:B------:R-:W-:Y:S02]  /*15a0*/  LOP3.LUT R0, R6, 0x7ffffff0, RZ, 0xc0, !PT ;  /* 0x7ffffff006007812 */ /* 0x000fe400078ec0ff */
[----:B------:R-:W-:Y:S02]  /*15b0*/  IADD3 R30, PT, PT, R1, 0x20, RZ ;  /* 0x00000020011e7810 */ /* 0x000fe40007ffe0ff */
[----:B------:R-:W-:Y:S02]  /*15c0*/  MOV R35, RZ ;  /* 0x000000ff00237202 */ /* 0x000fe40000000f00 */
[----:B------:R-:W-:-:S07]  /*15d0*/  IADD3 R31, PT, PT, -R0, RZ, RZ ;  /* 0x000000ff001f7210 */ /* 0x000fce0007ffe1ff */
.L_x_20:
[----:B-12---:R-:W2:Y:S04]  /*15e0*/  LDL.64 R14, [R30+-0x20] ;  /* 0xffffe0001e0e7983 */ /* 0x006ea80000100a00 */
[----:B------:R-:W3:Y:S04]  /*15f0*/  LDL.64 R16, [R30+-0x18] ;  /* 0xffffe8001e107983 */ /* 0x000ee80000100a00 */
[----:B0-----:R-:W4:Y:S04]  /*1600*/  LDL.64 R18, [R30+-0x10] ;  /* 0xfffff0001e127983 */ /* 0x001f280000100a00 */
[----:B------:R-:W4:Y:S04]  /*1610*/  LDL.64 R20, [R30+-0x8] ;  /* 0xfffff8001e147983 */ /* 0x000f280000100a00 */
[----:B------:R-:W4:Y:S04]  /*1620*/  LDL.64 R22, [R30] ;  /* 0x000000001e167983 */ /* 0x000f280000100a00 */
[----:B------:R-:W4:Y:S04]  /*1630*/  LDL.64 R24, [R30+0x8] ;  /* 0x000008001e187983 */ /* 0x000f280000100a00 */
[----:B------:R-:W4:Y:S04]  /*1640*/  LDL.64 R26, [R30+0x10] ;  /* 0x000010001e1a7983 */ /* 0x000f280000100a00 */
[----:B------:R0:W4:Y:S01]  /*1650*/  LDL.64 R28, [R30+0x18] ;  /* 0x000018001e1c7983 */ /* 0x0001220000100a00 */
[----:B------:R-:W-:-:S04]  /*1660*/  IADD3 R31, PT, PT, R31, 0x10, RZ ;  /* 0x000000101f1f7810 */ /* 0x000fc80007ffe0ff */
[----:B------:R-:W-:Y:S02]  /*1670*/  ISETP.NE.AND P0, PT, R31, RZ, PT ;  /* 0x000000ff1f00720c */ /* 0x000fe40003f05270 */
[----:B0-----:R-:W-:Y:S01]  /*1680*/  IADD3 R30, PT, PT, R30, 0x40, RZ ;  /* 0x000000401e1e7810 */ /* 0x001fe20007ffe0ff */
[----:B--2---:R-:W-:-:S04]  /*1690*/  FADD R14, R14, R35 ;  /* 0x000000230e0e7221 */ /* 0x004fc80000000000 */
[----:B------:R-:W-:-:S04]  /*16a0*/  FADD R15, R14, R15 ;  /* 0x0000000f0e0f7221 */ /* 0x000fc80000000000 */
[----:B---3--:R-:W-:-:S04]  /*16b0*/  FADD R16, R15, R16 ;  /* 0x000000100f107221 */ /* 0x008fc80000000000 */
[----:B------:R-:W-:-:S04]  /*16c0*/  FADD R17, R16, R17 ;  /* 0x0000001110117221 */ /* 0x000fc80000000000 */
[----:B----4-:R-:W-:-:S04]  /*16d0*/  FADD R18, R17, R18 ;  /* 0x0000001211127221 */ /* 0x010fc80000000000 */
[----:B------:R-:W-:-:S04]  /*16e0*/  FADD R19, R18, R19 ;  /* 0x0000001312137221 */ /* 0x000fc80000000000 */
        /* <DEDUP_REMOVED lines=9> */
[----:B------:R-:W-:Y:S01]  /*1780*/  FADD R35, R28, R29 ;  /* 0x0000001d1c237221 */ /* 0x000fe20000000000 */
[----:B------:R-:W-:Y:S06]  /*1790*/  @P0 BRA `(.L_x_20) ;  /* 0xfffffffc00900947 */ /* 0x000fec000383ffff */
.L_x_19:
[----:B------:R-:W-:Y:S05]  /*17a0*/  BSYNC.RECONVERGENT B1 ;  /* 0x0000000000017941 */ /* 0x000fea0003800200 */
.L_x_18:
[----:B------:R-:W-:Y:S05]  /*17b0*/  @!P1 BRA `(.L_x_17) ;  /* 0x0000000000b49947 */ /* 0x000fea0003800000 */
[----:B------:R-:W-:Y:S01]  /*17c0*/  ISETP.GE.U32.AND P0, PT, R32, 0x8, PT ;  /* 0x000000082000780c */ /* 0x000fe20003f06070 */
[----:B------:R-:W-:Y:S01]  /*17d0*/  BSSY.RECONVERGENT B1, `(.L_x_21) ;  /* 0x0000012000017945 */ /* 0x000fe20003800200 */
[----:B------:R-:W-:-:S04]  /*17e0*/  LOP3.LUT R21, R6, 0x7, RZ, 0xc0, !PT ;  /* 0x0000000706157812 */ /* 0x000fc800078ec0ff */
[----:B------:R-:W-:-:S07]  /*17f0*/  ISETP.NE.AND P1, PT, R21, RZ, PT ;  /* 0x000000ff1500720c */ /* 0x000fce0003f25270 */
[----:B------:R-:W-:Y:S06]  /*1800*/  @!P0 BRA `(.L_x_22) ;  /* 0x0000000000388947 */ /* 0x000fec0003800000 */
[----:B------:R-:W-:-:S05]  /*1810*/  LEA R20, R0, UR20, 0x2 ;  /* 0x0000001400147c11 */ /* 0x000fca000f8e10ff */
[----:B------:R-:W3:Y:S04]  /*1820*/  LDL.64 R22, [R20] ;  /* 0x0000000014167983 */ /* 0x000ee80000100a00 */
[----:B0-----:R-:W4:Y:S04]  /*1830*/  LDL.64 R18, [R20+0x8] ;  /* 0x0000080014127983 */ /* 0x001f280000100a00 */
[----:B-12---:R-:W2:Y:S04]  /*1840*/  LDL.64 R14, [R20+0x10] ;  /* 0x00001000140e7983 */ /* 0x006ea80000100a00 */
[----:B------:R-:W2:Y:S01]  /*1850*/  LDL.64 R16, [R20+0x18] ;  /* 0x0000180014107983 */ /* 0x000ea20000100a00 */
[----:B------:R-:W-:Y:S01]  /*1860*/  IADD3 R0, PT, PT, R0, 0x8, RZ ;  /* 0x0000000800007810 */ /* 0x000fe20007ffe0ff */
[----:B---3--:R-:W-:-:S04]  /*1870*/  FADD R22, R35, R22 ;  /* 0x0000001623167221 */ /* 0x008fc80000000000 */
[----:B------:R-:W-:-:S04]  /*1880*/  FADD R23, R22, R23 ;  /* 0x0000001716177221 */ /* 0x000fc80000000000 */
[----:B----4-:R-:W-:-:S04]  /*1890*/  FADD R18, R23, R18 ;  /* 0x0000001217127221 */ /* 0x010fc80000000000 */
[----:B------:R-:W-:-:S04]  /*18a0*/  FADD R19, R18, R19 ;  /* 0x0000001312137221 */ /* 0x000fc80000000000 */
[----:B--2---:R-:W-:-:S04]  /*18b0*/  FADD R14, R19, R14 ;  /* 0x0000000e130e7221 */ /* 0x004fc80000000000 */
[----:B------:R-:W-:-:S04]  /*18c0*/  FADD R15, R14, R15 ;  /* 0x0000000f0e0f7221 */ /* 0x000fc80000000000 */
[----:B------:R-:W-:-:S04]  /*18d0*/  FADD R16, R15, R16 ;  /* 0x000000100f107221 */ /* 0x000fc80000000000 */
[----:B------:R-:W-:-:S07]  /*18e0*/  FADD R35, R16, R17 ;  /* 0x0000001110237221 */ /* 0x000fce0000000000 */
.L_x_22:
[----:B------:R-:W-:Y:S05]  /*18f0*/  BSYNC.RECONVERGENT B1 ;  /* 0x0000000000017941 */ /* 0x000fea0003800200 */
.L_x_21:
[----:B------:R-:W-:Y:S05]  /*1900*/  @!P1 BRA `(.L_x_17) ;  /* 0x0000000000609947 */ /* 0x000fea0003800000 */
[----:B------:R-:W-:Y:S01]  /*1910*/  ISETP.GE.U32.AND P0, PT, R21, 0x4, PT ;  /* 0x000000041500780c */ /* 0x000fe20003f06070 */
[----:B------:R-:W-:Y:S01]  /*1920*/  BSSY.RECONVERGENT B1, `(.L_x_23) ;  /* 0x000000c000017945 */ /* 0x000fe20003800200 */
[----:B-12---:R-:W-:-:S04]  /*1930*/  LOP3.LUT R14, R6, 0x3, RZ, 0xc0, !PT ;  /* 0x00000003060e7812 */ /* 0x006fc800078ec0ff */
[----:B------:R-:W-:-:S07]  /*1940*/  ISETP.NE.AND P1, PT, R14, RZ, PT ;  /* 0x000000ff0e00720c */ /* 0x000fce0003f25270 */
[----:B------:R-:W-:Y:S06]  /*1950*/  @!P0 BRA `(.L_x_24) ;  /* 0x0000000000208947 */ /* 0x000fec0003800000 */
[----:B------:R-:W-:-:S05]  /*1960*/  LEA R15, R0, UR20, 0x2 ;  /* 0x00000014000f7c11 */ /* 0x000fca000f8e10ff */
[----:B------:R-:W2:Y:S04]  /*1970*/  LDL.64 R16, [R15] ;  /* 0x000000000f107983 */ /* 0x000ea80000100a00 */
[----:B0-----:R-:W3:Y:S01]  /*1980*/  LDL.64 R18, [R15+0x8] ;  /* 0x000008000f127983 */ /* 0x001ee20000100a00 */
[----:B------:R-:W-:Y:S01]  /*1990*/  IADD3 R0, PT, PT, R0, 0x4, RZ ;  /* 0x0000000400007810 */ /* 0x000fe20007ffe0ff */
[----:B--2---:R-:W-:-:S04]  /*19a0*/  FADD R16, R35, R16 ;  /* 0x0000001023107221 */ /* 0x004fc80000000000 */
[----:B------:R-:W-:-:S04]  /*19b0*/  FADD R17, R16, R17 ;  /* 0x0000001110117221 */ /* 0x000fc80000000000 */
[----:B---3--:R-:W-:-:S04]  /*19c0*/  FADD R18, R17, R18 ;  /* 0x0000001211127221 */ /* 0x008fc80000000000 */
[----:B------:R-:W-:-:S07]  /*19d0*/  FADD R35, R18, R19 ;  /* 0x0000001312237221 */ /* 0x000fce0000000000 */
.L_x_24:
[----:B------:R-:W-:Y:S05]  /*19e0*/  BSYNC.RECONVERGENT B1 ;  /* 0x0000000000017941 */ /* 0x000fea0003800200 */
.L_x_23:
[----:B------:R-:W-:Y:S05]  /*19f0*/  @!P1 BRA `(.L_x_17) ;  /* 0x0000000000249947 */ /* 0x000fea0003800000 */
[----:B------:R-:W-:Y:S01]  /*1a00*/  HFMA2 R15, -RZ, RZ, 0, 2.384185791015625e-07 ;  /* 0x00000004ff0f7431 */ /* 0x000fe200000001ff */
[----:B------:R-:W-:-:S04]  /*1a10*/  IADD3 R14, PT, PT, -R14, RZ, RZ ;  /* 0x000000ff0e0e7210 */ /* 0x000fc80007ffe1ff */
[----:B------:R-:W-:-:S07]  /*1a20*/  IMAD R15, R0, R15, UR20 ;  /* 0x00000014000f7e24 */ /* 0x000fce000f8e020f */
.L_x_25:
[----:B------:R1:W2:Y:S01]  /*1a30*/  LDL R0, [R15] ;  /* 0x000000000f007983 */ /* 0x0002a20000100800 */
[----:B------:R-:W-:-:S04]  /*1a40*/  IADD3 R14, PT, PT, R14, 0x1, RZ ;  /* 0x000000010e0e7810 */ /* 0x000fc80007ffe0ff */
[----:B------:R-:W-:Y:S02]  /*1a50*/  ISETP.NE.AND P0, PT, R14, RZ, PT ;  /* 0x000000ff0e00720c */ /* 0x000fe40003f05270 */
[----:B-1----:R-:W-:Y:S01]  /*1a60*/  IADD3 R15, PT, PT, R15, 0x4, RZ ;  /* 0x000000040f0f7810 */ /* 0x002fe20007ffe0ff */
[----:B--2---:R-:W-:-:S10]  /*1a70*/  FADD R35, R0, R35 ;  /* 0x0000002300237221 */ /* 0x004fd40000000000 */
[----:B------:R-:W-:Y:S05]  /*1a80*/  @P0 BRA `(.L_x_25) ;  /* 0xfffffffc00e80947 */ /* 0x000fea000383ffff */
.L_x_17:
[----:B------:R-:W-:Y:S05]  /*1a90*/  BSYNC.RECONVERGENT B0 ;  /* 0x0000000000007941 */ /* 0x000fea0003800200 */
.L_x_16:
[----:B------:R-:W-:Y:S01]  /*1aa0*/  I2FP.F32.S32 R31, R6 ;  /* 0x00000006001f7245 */ /* 0x000fe20000201400 */
[----:B------:R-:W-:Y:S01]  /*1ab0*/  BSSY.RECONVERGENT B2, `(.L_x_26) ;  /* 0x000000e000027945 */ /* 0x000fe20003800200 */
[----:B------:R-:W-:Y:S02]  /*1ac0*/  ISETP.GE.AND P1, PT, R6, 0x1, PT ;  /* 0x000000010600780c */ /* 0x000fe40003f26270 */
[----:B------:R-:W3:Y:S08]  /*1ad0*/  MUFU.RCP R24, R31 ;  /* 0x0000001f00187308 */ /* 0x000ef00000001000 */
[----:B------:R-:W4:Y:S01]  /*1ae0*/  FCHK P0, R35, R31 ;  /* 0x0000001f23007302 */ /* 0x000f220000000000 */
[----:B---3--:R-:W-:-:S04]  /*1af0*/  FFMA R15, -R31, R24, 1 ;  /* 0x3f8000001f0f7423 */ /* 0x008fc80000000118 */
[----:B------:R-:W-:-:S04]  /*1b00*/  FFMA R24, R24, R15, R24 ;  /* 0x0000000f18187223 */ /* 0x000fc80000000018 */
[----:B------:R-:W-:-:S04]  /*1b10*/  FFMA R0, R24, R35, RZ ;  /* 0x0000002318007223 */ /* 0x000fc800000000ff */
[----:B------:R-:W-:-:S04]  /*1b20*/  FFMA R15, -R31, R0, R35 ;  /* 0x000000001f0f7223 */ /* 0x000fc80000000123 */
[----:B------:R-:W-:Y:S01]  /*1b30*/  FFMA R24, R24, R15, R0 ;  /* 0x0000000f18187223 */ /* 0x000fe20000000000 */
[----:B----4-:R-:W-:Y:S06]  /*1b40*/  @!P0 BRA `(.L_x_27) ;  /* 0x0000000000108947 */ /* 0x010fec0003800000 */
[----:B------:R-:W-:Y:S02]  /*1b50*/  MOV R0, R31 ;  /* 0x0000001f00007202 */ /* 0x000fe40000000f00 */
[----:B-12---:R-:W-:-:S07]  /*1b60*/  MOV R14, 0x1b80 ;  /* 0x00001b80000e7802 */ /* 0x006fce0000000f00 */
[----:B0----5:R-:W-:Y:S05]  /*1b70*/  CALL.REL.NOINC `($__internal_1_$__cuda_sm3x_div_rn_noftz_f32_slowpath) ;  /* 0x0000005400f07944 */ /* 0x021fea0003c00000 */
[----:B------:R-:W-:-:S07]  /*1b80*/  MOV R24, R0 ;  /* 0x0000000000187202 */ /* 0x000fce0000000f00 */
.L_x_27:
[----:B------:R-:W-:Y:S05]  /*1b90*/  BSYNC.RECONVERGENT B2 ;  /* 0x0000000000027941 */ /* 0x000fea0003800200 */
.L_x_26:
[----:B------:R-:W-:Y:S01]  /*1ba0*/  BSSY.RECONVERGENT B0, `(.L_x_28) ;  /* 0x0000077000007945 */ /* 0x000fe20003800200 */
[----:B------:R-:W-:-:S03]  /*1bb0*/  HFMA2 R35, -RZ, RZ, 0, 0 ;  /* 0x00000000ff237431 */ /* 0x000fc600000001ff */
        /* <DEDUP_REMOVED lines=13> */
.L_x_32:
        /* <DEDUP_REMOVED lines=11> */
[----:B--2---:R-:W-:Y:S01]  /*1d40*/  FADD R14, R14, -R24 ;  /* 0x800000180e0e7221 */ /* 0x004fe20000000000 */
[----:B------:R-:W-:-:S03]  /*1d50*/  FADD R15, -R24, R15 ;  /* 0x0000000f180f7221 */ /* 0x000fc60000000100 */
[----:B------:R-:W-:Y:S01]  /*1d60*/  FFMA R14, R14, R14, R35 ;  /* 0x0000000e0e0e7223 */ /* 0x000fe20000000023 */
[----:B---3--:R-:W-:-:S03]  /*1d70*/  FADD R17, -R24, R17 ;  /* 0x0000001118117221 */ /* 0x008fc60000000100 */
[----:B------:R-:W-:Y:S01]  /*1d80*/  FFMA R14, R15, R15, R14 ;  /* 0x0000000f0f0e7223 */ /* 0x000fe2000000000e */
[----:B------:R-:W-:Y:S01]  /*1d90*/  FADD R15, R16, -R24 ;  /* 0x80000018100f7221 */ /* 0x000fe20000000000 */
[C---:B----4-:R-:W-:Y:S01]  /*1da0*/  FADD R19, -R24.reuse, R19 ;  /* 0x0000001318137221 */ /* 0x050fe20000000100 */
[----:B------:R-:W-:Y:S02]  /*1db0*/  FADD R21, -R24, R21 ;  /* 0x0000001518157221 */ /* 0x000fe40000000100 */
[----:B------:R-:W-:Y:S01]  /*1dc0*/  FFMA R14, R15, R15, R14 ;  /* 0x0000000f0f0e7223 */ /* 0x000fe2000000000e */
[----:B------:R-:W-:Y:S01]  /*1dd0*/  FADD R15, R18, -R24 ;  /* 0x80000018120f7221 */ /* 0x000fe20000000000 */
[C---:B------:R-:W-:Y:S02]  /*1de0*/  FADD R23, -R24.reuse, R23 ;  /* 0x0000001718177221 */ /* 0x040fe40000000100 */
[----:B------:R-:W-:Y:S01]  /*1df0*/  FFMA R14, R17, R17, R14 ;  /* 0x00000011110e7223 */ /* 0x000fe2000000000e */
[----:B------:R-:W-:-:S03]  /*1e00*/  FADD R27, -R24, R27 ;  /* 0x0000001b181b7221 */ /* 0x000fc60000000100 */
[----:B------:R-:W-:Y:S01]  /*1e10*/  FFMA R14, R15, R15, R14 ;  /* 0x0000000f0f0e7223 */ /* 0x000fe2000000000e */
[----:B------:R-:W-:Y:S01]  /*1e20*/  FADD R15, R20, -R24 ;  /* 0x80000018140f7221 */ /* 0x000fe20000000000 */
[C---:B------:R-:W-:Y:S02]  /*1e30*/  FADD R29, -R24.reuse, R29 ;  /* 0x0000001d181d7221 */ /* 0x040fe40000000100 */
[----:B------:R-:W-:Y:S01]  /*1e40*/  FFMA R14, R19, R19, R14 ;  /* 0x00000013130e7223 */ /* 0x000fe2000000000e */
[----:B------:R-:W-:-:S03]  /*1e50*/  FADD R33, -R24, R33 ;  /* 0x0000002118217221 */ /* 0x000fc60000000100 */
[----:B------:R-:W-:Y:S01]  /*1e60*/  FFMA R14, R15, R15, R14 ;  /* 0x0000000f0f0e7223 */ /* 0x000fe2000000000e */
[----:B------:R-:W-:-:S03]  /*1e70*/  FADD R15, R22, -R24 ;  /* 0x80000018160f7221 */ /* 0x000fc60000000000 */
[----:B------:R-:W-:-:S04]  /*1e80*/  FFMA R14, R21, R21, R14 ;  /* 0x00000015150e7223 */ /* 0x000fc8000000000e */
        /* <DEDUP_REMOVED lines=9> */
[----:B------:R-:W-:-:S04]  /*1f20*/  FFMA R14, R15, R15, R14 ;  /* 0x0000000f0f0e7223 */ /* 0x000fc8000000000e */
[----:B------:R-:W-:Y:S01]  /*1f30*/  FFMA R35, R33, R33, R14 ;  /* 0x0000002121237223 */ /* 0x000fe2000000000e */
[----:B------:R-:W-:Y:S06]  /*1f40*/  @P0 BRA `(.L_x_32) ;  /* 0xfffffffc00500947 */ /* 0x000fec000383ffff */
.L_x_31:
[----:B------:R-:W-:Y:S05]  /*1f50*/  BSYNC.RECONVERGENT B1 ;  /* 0x0000000000017941 */ /* 0x000fea0003800200 */
.L_x_30:
[----:B------:R-:W-:Y:S05]  /*1f60*/  @!P1 BRA `(.L_x_29) ;  /* 0x0000000000e89947 */ /* 0x000fea0003800000 */
[----:B------:R-:W-:Y:S01]  /*1f70*/  ISETP.GE.U32.AND P0, PT, R30, 0x8, PT ;  /* 0x000000081e00780c */ /* 0x000fe20003f06070 */
[----:B------:R-:W-:Y:S01]  /*1f80*/  BSSY.RECONVERGENT B1, `(.L_x_33) ;  /* 0x000001a000017945 */ /* 0x000fe20003800200 */
[----:B------:R-:W-:-:S04]  /*1f90*/  LOP3.LUT R23, R6, 0x7, RZ, 0xc0, !PT ;  /* 0x0000000706177812 */ /* 0x000fc800078ec0ff */
[----:B------:R-:W-:-:S07]  /*1fa0*/  ISETP.NE.AND P1, PT, R23, RZ, PT ;  /* 0x000000ff1700720c */ /* 0x000fce0003f25270 */
[----:B------:R-:W-:Y:S06]  /*1fb0*/  @!P0 BRA `(.L_x_34) ;  /* 0x0000000000588947 */ /* 0x000fec0003800000 */
[----:B------:R-:W-:-:S05]  /*1fc0*/  LEA R22, R0, UR20, 0x2 ;  /* 0x0000001400167c11 */ /* 0x000fca000f8e10ff */
[----:B0-----:R-:W3:Y:S04]  /*1fd0*/  LDL.64 R18, [R22] ;  /* 0x0000000016127983 */ /* 0x001ee80000100a00 */
[----:B-12---:R-:W2:Y:S04]  /*1fe0*/  LDL.64 R16, [R22+0x8] ;  /* 0x0000080016107983 */ /* 0x006ea80000100a00 */
[----:B------:R-:W4:Y:S04]  /*1ff0*/  LDL.64 R14, [R22+0x10] ;  /* 0x00001000160e7983 */ /* 0x000f280000100a00 */
[----:B------:R-:W4:Y:S01]  /*2000*/  LDL.64 R20, [R22+0x18] ;  /* 0x0000180016147983 */ /* 0x000f220000100a00 */
[----:B------:R-:W-:Y:S01]  /*2010*/  IADD3 R0, PT, PT, R0, 0x8, RZ ;  /* 0x0000000800007810 */ /* 0x000fe20007ffe0ff */
[----:B---3--:R-:W-:Y:S01]  /*2020*/  FADD R18, R18, -R24 ;  /* 0x8000001812127221 */ /* 0x008fe20000000000 */
[----:B------:R-:W-:-:S03]  /*2030*/  FADD R19, -R24, R19 ;  /* 0x0000001318137221 */ /* 0x000fc60000000100 */
[----:B------:R-:W-:Y:S01]  /*2040*/  FFMA R18, R18, R18, R35 ;  /* 0x0000001212127223 */ /* 0x000fe20000000023 */
[----:B--2---:R-:W-:-:S03]  /*2050*/  FADD R17, -R24, R17 ;  /* 0x0000001118117221 */ /* 0x004fc60000000100 */
[----:B------:R-:W-:Y:S01]  /*2060*/  FFMA R18, R19, R19, R18 ;  /* 0x0000001313127223 */ /* 0x000fe20000000012 */
[----:B------:R-:W-:Y:S01]  /*2070*/  FADD R19, R16, -R24 ;  /* 0x8000001810137221 */ /* 0x000fe20000000000 */
[C---:B----4-:R-:W-:Y:S01]  /*2080*/  FADD R15, -R24.reuse, R15 ;  /* 0x0000000f180f7221 */ /* 0x050fe20000000100 */
[----:B------:R-:W-:Y:S02]  /*2090*/  FADD R21, -R24, R21 ;  /* 0x0000001518157221 */ /* 0x000fe40000000100 */
[----:B------:R-:W-:Y:S01]  /*20a0*/  FFMA R18, R19, R19, R18 ;  /* 0x0000001313127223 */ /* 0x000fe20000000012 */
[----:B------:R-:W-:-:S03]  /*20b0*/  FADD R19, R14, -R24 ;  /* 0x800000180e137221 */ /* 0x000fc60000000000 */
[----:B------:R-:W-:Y:S01]  /*20c0*/  FFMA R18, R17, R17, R18 ;  /* 0x0000001111127223 */ /* 0x000fe20000000012 */
[----:B------:R-:W-:-:S03]  /*20d0*/  FADD R17, R20, -R24 ;  /* 0x8000001814117221 */ /* 0x000fc60000000000 */
[----:B------:R-:W-:-:S04]  /*20e0*/  FFMA R18, R19, R19, R18 ;  /* 0x0000001313127223 */ /* 0x000fc80000000012 */
[----:B------:R-:W-:-:S04]  /*20f0*/  FFMA R18, R15, R15, R18 ;  /* 0x0000000f0f127223 */ /* 0x000fc80000000012 */
[----:B------:R-:W-:-:S04]  /*2100*/  FFMA R18, R17, R17, R18 ;  /* 0x0000001111127223 */ /* 0x000fc80000000012 */
[----:B------:R-:W-:-:S07]  /*2110*/  FFMA R35, R21, R21, R18 ;  /* 0x0000001515237223 */ /* 0x000fce0000000012 */
.L_x_34:
[----:B------:R-:W-:Y:S05]  /*2120*/  BSYNC.RECONVERGENT B1 ;  /* 0x0000000000017941 */ /* 0x000fea0003800200 */
.L_x_33:
[----:B------:R-:W-:Y:S05]  /*2130*/  @!P1 BRA `(.L_x_29) ;  /* 0x0000000000749947 */ /* 0x000fea0003800000 */
[----:B------:R-:W-:Y:S01]  /*2140*/  ISETP.GE.U32.AND P0, PT, R23, 0x4, PT ;  /* 0x000000041700780c */ /* 0x000fe20003f06070 */
[----:B------:R-:W-:Y:S01]  /*2150*/  BSSY.RECONVERGENT B1, `(.L_x_35) ;  /* 0x0000010000017945 */ /* 0x000fe20003800200 */
[----:B------:R-:W-:-:S04]  /*2160*/  LOP3.LUT R16, R6, 0x3, RZ, 0xc0, !PT ;  /* 0x0000000306107812 */ /* 0x000fc800078ec0ff */
[----:B------:R-:W-:-:S07]  /*2170*/  ISETP.NE.AND P1, PT, R16, RZ, PT ;  /* 0x000000ff1000720c */ /* 0x000fce0003f25270 */
[----:B------:R-:W-:Y:S06]  /*2180*/  @!P0 BRA `(.L_x_36) ;  /* 0x0000000000308947 */ /* 0x000fec0003800000 */
[----:B-12---:R-:W-:-:S05]  /*2190*/  LEA R17, R0, UR20, 0x2 ;  /* 0x0000001400117c11 */ /* 0x006fca000f8e10ff */
[----:B0-----:R-:W2:Y:S04]  /*21a0*/  LDL.64 R18, [R17] ;  /* 0x0000000011127983 */ /* 0x001ea80000100a00 */
[----:B------:R-:W3:Y:S01]  /*21b0*/  LDL.64 R14, [R17+0x8] ;  /* 0x00000800110e7983 */ /* 0x000ee20000100a00 */
[----:B------:R-:W-:Y:S01]  /*21c0*/  IADD3 R0, PT, PT, R0, 0x4, RZ ;  /* 0x0000000400007810 */ /* 0x000fe20007ffe0ff */
[----:B--2---:R-:W-:Y:S01]  /*21d0*/  FADD R18, R18, -R24 ;  /* 0x8000001812127221 */ /* 0x004fe20000000000 */
[----:B------:R-:W-:-:S03]  /*21e0*/  FADD R19, -R24, R19 ;  /* 0x0000001318137221 */ /* 0x000fc60000000100 */
[----:B------:R-:W-:Y:S01]  /*21f0*/  FFMA R18, R18, R18, R35 ;  /* 0x0000001212127223 */ /* 0x000fe20000000023 */
[----:B---3--:R-:W-:Y:S01]  /*2200*/  FADD R21, R14, -R24 ;  /* 0x800000180e157221 */ /* 0x008fe20000000000 */
[----:B------:R-:W-:Y:S02]  /*2210*/  FADD R15, -R24, R15 ;  /* 0x0000000f180f7221 */ /* 0x000fe40000000100 */
[----:B------:R-:W-:-:S04]  /*2220*/  FFMA R18, R19, R19, R18 ;  /* 0x0000001313127223 */ /* 0x000fc80000000012 */
[----:B------:R-:W-:-:S04]  /*2230*/  FFMA R18, R21, R21, R18 ;  /* 0x0000001515127223 */ /* 0x000fc80000000012 */
[----:B------:R-:W-:-:S07]  /*2240*/  FFMA R35, R15, R15, R18 ;  /* 0x0000000f0f237223 */ /* 0x000fce0000000012 */
.L_x_36:
[----:B------:R-:W-:Y:S05]  /*2250*/  BSYNC.RECONVERGENT B1 ;  /* 0x0000000000017941 */ /* 0x000fea0003800200 */
.L_x_35:
[----:B------:R-:W-:Y:S05]  /*2260*/  @!P1 BRA `(.L_x_29) ;  /* 0x0000000000289947 */ /* 0x000fea0003800000 */
[----:B------:R-:W-:Y:S01]  /*2270*/  HFMA2 R15, -RZ, RZ, 0, 2.384185791015625e-07 ;  /* 0x00000004ff0f7431 */ /* 0x000fe200000001ff */
[----:B-12---:R-:W-:-:S04]  /*2280*/  IADD3 R14, PT, PT, -R16, RZ, RZ ;  /* 0x000000ff100e7210 */ /* 0x006fc80007ffe1ff */
[----:B------:R-:W-:-:S07]  /*2290*/  IMAD R16, R0, R15, UR20 ;  /* 0x0000001400107e24 */ /* 0x000fce000f8e020f */
.L_x_37:
[----:B------:R1:W2:Y:S01]  /*22a0*/  LDL R15, [R16] ;  /* 0x00000000100f7983 */ /* 0x0002a20000100800 */
[----:B------:R-:W-:-:S04]  /*22b0*/  IADD3 R14, PT, PT, R14, 0x1, RZ ;  /* 0x000000010e0e7810 */ /* 0x000fc80007ffe0ff */
[----:B------:R-:W-:Y:S02]  /*22c0*/  ISETP.NE.AND P0, PT, R14, RZ, PT ;  /* 0x000000ff0e00720c */ /* 0x000fe40003f05270 */
[----:B-1----:R-:W-:Y:S01]  /*22d0*/  IADD3 R16, PT, PT, R16, 0x4, RZ ;  /* 0x0000000410107810 */ /* 0x002fe20007ffe0ff */
[----:B--2---:R-:W-:-:S04]  /*22e0*/  FADD R0, R15, -R24 ;  /* 0x800000180f007221 */ /* 0x004fc80000000000 */
[----:B------:R-:W-:-:S06]  /*22f0*/  FFMA R35, R0, R0, R35 ;  /* 0x0000000000237223 */ /* 0x000fcc0000000023 */
[----:B------:R-:W-:Y:S05]  /*2300*/  @P0 BRA `(.L_x_37) ;  /* 0xfffffffc00e40947 */ /* 0x000fea000383ffff */
.L_x_29:
[----:B------:R-:W-:Y:S05]  /*2310*/  BSYNC.RECONVERGENT B0 ;  /* 0x0000000000007941 */ /* 0x000fea0003800200 */
.L_x_28:
[----:B------:R-:W3:Y:S01]  /*2320*/  MUFU.RCP R0, R31 ;  /* 0x0000001f00007308 */ /* 0x000ee20000001000 */
[----:B------:R-:W-:Y:S01]  /*2330*/  BSSY.RECONVERGENT B2, `(.L_x_38) ;  /* 0x000000c000027945 */ /* 0x000fe20003800200 */
[----:B------:R-:W-:-:S06]  /*2340*/  ISETP.GE.AND P1, PT, R6, 0x1, PT ;  /* 0x000000010600780c */ /* 0x000fcc0003f26270 */
[----:B------:R-:W4:Y:S01]  /*2350*/  FCHK P0, R35, R31 ;  /* 0x0000001f23007302 */ /* 0x000f220000000000 */
[----:B---3--:R-:W-:-:S04]  /*2360*/  FFMA R15, -R31, R0, 1 ;  /* 0x3f8000001f0f7423 */ /* 0x008fc80000000100 */
[----:B------:R-:W-:-:S04]  /*2370*/  FFMA R0, R0, R15, R0 ;  /* 0x0000000f00007223 */ /* 0x000fc80000000000 */
[----:B-12---:R-:W-:-:S04]  /*2380*/  FFMA R14, R0, R35, RZ ;  /* 0x00000023000e7223 */ /* 0x006fc800000000ff */
[----:B------:R-:W-:-:S04]  /*2390*/  FFMA R15, -R31, R14, R35 ;  /* 0x0000000e1f0f7223 */ /* 0x000fc80000000123 */
[----:B------:R-:W-:Y:S01]  /*23a0*/  FFMA R0, R0, R15, R14 ;  /* 0x0000000f00007223 */ /* 0x000fe2000000000e */
[----:B----4-:R-:W-:Y:S06]  /*23b0*/  @!P0 BRA `(.L_x_39) ;  /* 0x00000000000c8947 */ /* 0x010fec0003800000 */
[----:B------:R-:W-:Y:S02]  /*23c0*/  MOV R0, R31 ;  /* 0x0000001f00007202 */ /* 0x000fe40000000f00 */
[----:B------:R-:W-:-:S07]  /*23d0*/  MOV R14, 0x23f0 ;  /* 0x000023f0000e7802 */ /* 0x000fce0000000f00 */
[----:B0----5:R-:W-:Y:S05]  /*23e0*/  CALL.REL.NOINC `($__internal_1_$__cuda_sm3x_div_rn_noftz_f32_slowpath) ;  /* 0x0000004c00d47944 */ /* 0x021fea0003c00000 */
.L_x_39:
[----:B------:R-:W-:Y:S05]  /*23f0*/  BSYNC.RECONVERGENT B2 ;  /* 0x0000000000027941 */ /* 0x000fea0003800200 */
.L_x_38:
[----:B------:R-:W-:Y:S01]  /*2400*/  IADD3 R14, PT, PT, R0, -0xd000000, RZ ;  /* 0xf3000000000e7810 */ /* 0x000fe20007ffe0ff */
[----:B------:R1:W2:Y:S01]  /*2410*/  MUFU.RSQ R15, R0 ;  /* 0x00000000000f7308 */ /* 0x0002a20000001400 */
[----:B------:R-:W-:Y:S02]  /*2420*/  BSSY.RECONVERGENT B0, `(.L_x_40) ;  /* 0x000000a000007945 */ /* 0x000fe40003800200 */
[----:B------:R-:W-:-:S13]  /*2430*/  ISETP.GT.U32.AND P0, PT, R14, 0x727fffff, PT ;  /* 0x727fffff0e00780c */ /* 0x000fda0003f04070 */
[----:B-1----:R-:W-:Y:S05]  /*2440*/  @!P0 BRA `(.L_x_41) ;  /* 0x00000000000c8947 */ /* 0x002fea0003800000 */
[----:B------:R-:W-:-:S07]  /*2450*/  MOV R19, 0x2470 ;  /* 0x0000247000137802 */ /* 0x000fce0000000f00 */
[----:B0-2--5:R-:W-:Y:S05]  /*2460*/  CALL.REL.NOINC `($__internal_0_$__cuda_sm20_sqrt_rn_f32_slowpath) ;  /* 0x0000004c00587944 */ /* 0x025fea0003c00000 */
[----:B------:R-:W-:Y:S05]  /*2470*/  BRA `(.L_x_42) ;  /* 0x0000000000107947 */ /* 0x000fea0003800000 */
.L_x_41:
[C---:B--2---:R-:W-:Y:S01]  /*2480*/  FMUL.FTZ R25, R15.reuse, R0 ;  /* 0x000000000f197220 */ /* 0x044fe20000410000 */
[----:B------:R-:W-:-:S03]  /*2490*/  FMUL.FTZ R14, R15, 0.5 ;  /* 0x3f0000000f0e7820 */ /* 0x000fc60000410000 */
[----:B------:R-:W-:-:S04]  /*24a0*/  FFMA R0, -R25, R25, R0 ;  /* 0x0000001919007223 */ /* 0x000fc80000000100 */
[----:B------:R-:W-:-:S07]  /*24b0*/  FFMA R25, R0, R14, R25 ;  /* 0x0000000e00197223 */ /* 0x000fce0000000019 */
.L_x_42:
[----:B------:R-:W-:Y:S05]  /*24c0*/  BSYNC.RECONVERGENT B0 ;  /* 0x0000000000007941 */ /* 0x000fea0003800200 */
.L_x_40:
[----:B------:R-:W-:Y:S01]  /*24d0*/  BSSY.RECONVERGENT B2, `(.L_x_43) ;  /* 0x00000ff000027945 */ /* 0x000fe20003800200 */
[----:B------:R-:W-:Y:S01]  /*24e0*/  HFMA2 R35, -RZ, RZ, 0, 0 ;  /* 0x00000000ff237431 */ /* 0x000fe200000001ff */
[----:B------:R-:W-:Y:S02]  /*24f0*/  MOV R20, RZ ;  /* 0x000000ff00147202 */ /* 0x000fe40000000f00 */
[----:B------:R-:W-:Y:S05]  /*2500*/  @!P1 BRA `(.L_x_44) ;  /* 0x0000000c00ec9947 */ /* 0x000fea0003800000 */
[C---:B------:R-:W-:Y:S01]  /*2510*/  IADD3 R20, PT, PT, R6.reuse, -0x1, RZ ;  /* 0xffffffff06147810 */ /* 0x040fe20007ffe0ff */
[----:B------:R-:W-:Y:S01]  /*2520*/  BSSY.RECONVERGENT B3, `(.L_x_45) ;  /* 0x000004f000037945 */ /* 0x000fe20003800200 */
[----:B------:R-:W-:Y:S02]  /*2530*/  LOP3.LUT R19, R6, 0x3, RZ, 0xc0, !PT ;  /* 0x0000000306137812 */ /* 0x000fe400078ec0ff */
[----:B------:R-:W-:Y:S02]  /*2540*/  ISETP.GE.U32.AND P0, PT, R20, 0x3, PT ;  /* 0x000000031400780c */ /* 0x000fe40003f06070 */
[----:B------:R-:W-:-:S11]  /*2550*/  MOV R23, RZ ;  /* 0x000000ff00177202 */ /* 0x000fd60000000f00 */
[----:B------:R-:W-:Y:S05]  /*2560*/  @!P0 BRA `(.L_x_46) ;  /* 0x0000000400288947 */ /* 0x000fea0003800000 */
[----:B------:R-:W-:Y:S02]  /*2570*/  LOP3.LUT R23, R6, 0x7ffffffc, RZ, 0xc0, !PT ;  /* 0x7ffffffc06177812 */ /* 0x000fe400078ec0ff */
[----:B------:R-:W-:Y:S02]  /*2580*/  IADD3 R21, PT, PT, R1, 0x8, RZ ;  /* 0x0000000801157810 */ /* 0x000fe40007ffe0ff */
[----:B------:R-:W-:-:S07]  /*2590*/  IADD3 R22, PT, PT, -R23, RZ, RZ ;  /* 0x000000ff17167210 */ /* 0x000fce0007ffe1ff */
.L_x_55:
[----:B------:R-:W2:Y:S01]  /*25a0*/  LDL R35, [R21+-0x8] ;  /* 0xfffff80015237983 */ /* 0x000ea20000100800 */
[----:B------:R-:W1:Y:S01]  /*25b0*/  MUFU.RCP R0, R25 ;  /* 0x0000001900007308 */ /* 0x000e620000001000 */
[----:B------:R-:W-:Y:S01]  /*25c0*/  BSSY.RECONVERGENT B4, `(.L_x_47) ;  /* 0x000000d000047945 */ /* 0x000fe20003800200 */
[----:B-1----:R-:W-:-:S04]  /*25d0*/  FFMA R15, R0, -R25, 1 ;  /* 0x3f800000000f7423 */ /* 0x002fc80000000819 */
[----:B------:R-:W-:Y:S01]  /*25e0*/  FFMA R0, R0, R15, R0 ;  /* 0x0000000f00007223 */ /* 0x000fe20000000000 */
[----:B--2---:R-:W-:-:S04]  /*25f0*/  FADD R35, R35, -R24 ;  /* 0x8000001823237221 */ /* 0x004fc80000000000 */
[----:B------:R-:W1:Y:S01]  /*2600*/  FCHK P0, R35, R25 ;  /* 0x0000001923007302 */ /* 0x000e620000000000 */
[----:B------:R-:W-:-:S04]  /*2610*/  FFMA R14, R35, R0, RZ ;  /* 0x00000000230e7223 */ /* 0x000fc800000000ff */
[----:B------:R-:W-:-:S04]  /*2620*/  FFMA R15, R14, -R25, R35 ;  /* 0x800000190e0f7223 */ /* 0x000fc80000000023 */
[----:B------:R-:W-:Y:S01]  /*2630*/  FFMA R14, R0, R15, R14 ;  /* 0x0000000f000e7223 */ /* 0x000fe2000000000e */
[----:B-1----:R-:W-:Y:S06]  /*2640*/  @!P0 BRA `(.L_x_48) ;  /* 0x0000000000108947 */ /* 0x002fec0003800000 */
[----:B------:R-:W-:Y:S02]  /*2650*/  MOV R0, R25 ;  /* 0x0000001900007202 */ /* 0x000fe40000000f00 */
[----:B------:R-:W-:-:S07]  /*2660*/  MOV R14, 0x2680 ;  /* 0x00002680000e7802 */ /* 0x000fce0000000f00 */
[----:B0----5:R-:W-:Y:S05]  /*2670*/  CALL.REL.NOINC `($__internal_1_$__cuda_sm3x_div_rn_noftz_f32_slowpath) ;  /* 0x0000004c00307944 */ /* 0x021fea0003c00000 */
[----:B------:R-:W-:-:S07]  /*2680*/  MOV R14, R0 ;  /* 0x00000000000e7202 */ /* 0x000fce0000000f00 */
.L_x_48:
[----:B------:R-:W-:Y:S05]  /*2690*/  BSYNC.RECONVERGENT B4 ;  /* 0x0000000000047941 */ /* 0x000fea0003800200 */
.L_x_47:
[----:B------:R-:W2:Y:S01]  /*26a0*/  LDL R15, [R21+-0x4] ;  /* 0xfffffc00150f7983 */ /* 0x000ea20000100800 */
[----:B------:R-:W1:Y:S01]  /*26b0*/  MUFU.RCP R0, R25 ;  /* 0x0000001900007308 */ /* 0x000e620000001000 */
[----:B------:R-:W-:Y:S02]  /*26c0*/  BSSY.RECONVERGENT B4, `(.L_x_49) ;  /* 0x000000e000047945 */ /* 0x000fe40003800200 */
[----:B------:R3:W-:Y:S01]  /*26d0*/  STL [R21+-0x8], R14 ;  /* 0xfffff80e15007387 */ /* 0x0007e20000100800 */
[----:B-1----:R-:W-:-:S04]  /*26e0*/  FFMA R17, R0, -R25, 1 ;  /* 0x3f80000000117423 */ /* 0x002fc80000000819 */
[----:B------:R-:W-:Y:S01]  /*26f0*/  FFMA R0, R0, R17, R0 ;  /* 0x0000001100007223 */ /* 0x000fe20000000000 */
[----:B--2---:R-:W-:-:S04]  /*2700*/  FADD R35, -R24, R15 ;  /* 0x0000000f18237221 */ /* 0x004fc80000000100 */
[----:B------:R-:W1:Y:S01]  /*2710*/  FCHK P0, R35, R25 ;  /* 0x0000001923007302 */ /* 0x000e620000000000 */
[----:B------:R-:W-:-:S04]  /*2720*/  FFMA R15, R0, R35, RZ ;  /* 0x00000023000f7223 */ /* 0x000fc800000000ff */
[----:B------:R-:W-:-:S04]  /*2730*/  FFMA R16, R15, -R25, R35 ;  /* 0x800000190f107223 */ /* 0x000fc80000000023 */
[----:B------:R-:W-:Y:S01]  /*2740*/  FFMA R16, R0, R16, R15 ;  /* 0x0000001000107223 */ /* 0x000fe2000000000f */
[----:B-1-3--:R-:W-:Y:S06]  /*2750*/  @!P0 BRA `(.L_x_50) ;  /* 0x0000000000108947 */ /* 0x00afec0003800000 */
[----:B------:R-:W-:Y:S02]  /*2760*/  MOV R0, R25 ;  /* 0x0000001900007202 */ /* 0x000fe40000000f00 */
[----:B------:R-:W-:-:S07]  /*2770*/  MOV R14, 0x2790 ;  /* 0x00002790000e7802 */ /* 0x000fce0000000f00 */
[----:B0----5:R-:W-:Y:S05]  /*2780*/  CALL.REL.NOINC `($__internal_1_$__cuda_sm3x_div_rn_noftz_f32_slowpath) ;  /* 0x0000004800ec7944 */ /* 0x021fea0003c00000 */
[----:B------:R-:W-:-:S07]  /*2790*/  MOV R16, R0 ;  /* 0x0000000000107202 */ /* 0x000fce0000000f00 */
.L_x_50:
[----:B------:R-:W-:Y:S05]  /*27a0*/  BSYNC.RECONVERGENT B4 ;  /* 0x0000000000047941 */ /* 0x000fea0003800200 */
.L_x_49:
[----:B------:R-:W2:Y:S01]  /*27b0*/  LDL R15, [R21] ;  /* 0x00000000150f7983 */ /* 0x000ea20000100800 */
[----:B------:R-:W1:Y:S01]  /*27c0*/  MUFU.RCP R0, R25 ;  /* 0x0000001900007308 */ /* 0x000e620000001000 */
[----:B------:R-:W-:Y:S02]  /*27d0*/  BSSY.RECONVERGENT B4, `(.L_x_51) ;  /* 0x000000e000047945 */ /* 0x000fe40003800200 */
[----:B------:R3:W-:Y:S01]  /*27e0*/  STL [R21+-0x4], R16 ;  /* 0xfffffc1015007387 */ /* 0x0007e20000100800 */
[----:B-1----:R-:W-:-:S04]  /*27f0*/  FFMA R17, R0, -R25, 1 ;  /* 0x3f80000000117423 */ /* 0x002fc80000000819 */
[----:B------:R-:W-:Y:S01]  /*2800*/  FFMA R0, R0, R17, R0 ;  /* 0x0000001100007223 */ /* 0x000fe20000000000 */
[----:B--2---:R-:W-:-:S04]  /*2810*/  FADD R35, R15, -R24 ;  /* 0x800000180f237221 */ /* 0x004fc80000000000 */
        /* <DEDUP_REMOVED lines=9> */
.L_x_52:
[----:B------:R-:W-:Y:S05]  /*28b0*/  BSYNC.RECONVERGENT B4 ;  /* 0x0000000000047941 */ /* 0x000fea0003800200 */
.L_x_51:
[----:B------:R-:W2:Y:S01]  /*28c0*/  LDL R15, [R21+0x4] ;  /* 0x00000400150f7983 */ /* 0x000ea20000100800 */
[----:B------:R-:W1:Y:S01]  /*28d0*/  MUFU.RCP R0, R25 ;  /* 0x0000001900007308 */ /* 0x000e620000001000 */
[----:B------:R-:W-:Y:S02]  /*28e0*/  BSSY.RECONVERGENT B4, `(.L_x_53) ;  /* 0x000000d000047945 */ /* 0x000fe40003800200 */
[----:B------:R3:W-:Y:S01]  /*28f0*/  STL [R21], R14 ;  /* 0x0000000e15007387 */ /* 0x0007e20000100800 */
        /* <DEDUP_REMOVED lines=11> */
.L_x_54:
[----:B------:R-:W-:Y:S05]  /*29b0*/  BSYNC.RECONVERGENT B4 ;  /* 0x0000000000047941 */ /* 0x000fea0003800200 */
.L_x_53:
[----:B------:R-:W-:Y:S01]  /*29c0*/  IADD3 R22, PT, PT, R22, 0x4, RZ ;  /* 0x0000000416167810 */ /* 0x000fe20007ffe0ff */
[----:B------:R1:W-:Y:S03]  /*29d0*/  STL [R21+0x4], R0 ;  /* 0x0000040015007387 */ /* 0x0003e60000100800 */
[----:B------:R-:W-:Y:S02]  /*29e0*/  ISETP.NE.AND P0, PT, R22, RZ, PT ;  /* 0x000000ff1600720c */ /* 0x000fe40003f05270 */
[----:B-1----:R-:W-:-:S11]  /*29f0*/  IADD3 R21, PT, PT, R21, 0x10, RZ ;  /* 0x0000001015157810 */ /* 0x002fd60007ffe0ff */
[----:B------:R-:W-:Y:S05]  /*2a00*/  @P0 BRA `(.L_x_55) ;  /* 0xfffffff800e40947 */ /* 0x000fea000383ffff */
.L_x_46:
[----:B------:R-:W-:Y:S05]  /*2a10*/  BSYNC.RECONVERGENT B3 ;  /* 0x0000000000037941 */ /* 0x000fea0003800200 */
.L_x_45:
[----:B------:R-:W-:Y:S01]  /*2a20*/  ISETP.NE.AND P0, PT, R19, RZ, PT ;  /* 0x000000ff1300720c */ /* 0x000fe20003f05270 */
[----:B------:R-:W-:-:S12]  /*2a30*/  BSSY.RECONVERGENT B3, `(.L_x_56) ;  /* 0x0000019000037945 */ /* 0x000fd80003800200 */
[----:B------:R-:W-:Y:S05]  /*2a40*/  @!P0 BRA `(.L_x_57) ;  /* 0x00000000005c8947 */ /* 0x000fea0003800000 */
[----:B------:R-:W-:Y:S01]  /*2a50*/  HFMA2 R0, -RZ, RZ, 0, 2.384185791015625e-07 ;  /* 0x00000004ff007431 */ /* 0x000fe200000001ff */
[----:B------:R-:W-:-:S04]  /*2a60*/  IADD3 R21, PT, PT, -R19, RZ, RZ ;  /* 0x000000ff13157210 */ /* 0x000fc80007ffe1ff */
[----:B------:R-:W-:-:S07]  /*2a70*/  IMAD R23, R23, R0, UR20 ;  /* 0x0000001417177e24 */ /* 0x000fce000f8e0200 */
.L_x_60:
[----:B------:R-:W2:Y:S01]  /*2a80*/  LDL R15, [R23] ;  /* 0x00000000170f7983 */ /* 0x000ea20000100800 */
[----:B------:R-:W1:Y:S01]  /*2a90*/  MUFU.RCP R0, R25 ;  /* 0x0000001900007308 */ /* 0x000e620000001000 */
[----:B------:R-:W-:Y:S01]  /*2aa0*/  IADD3 R21, PT, PT, R21, 0x1, RZ ;  /* 0x0000000115157810 */ /* 0x000fe20007ffe0ff */
[----:B------:R-:W-:Y:S03]  /*2ab0*/  BSSY.RECONVERGENT B4, `(.L_x_58) ;  /* 0x000000d000047945 */ /* 0x000fe60003800200 */
[----:B------:R-:W-:Y:S01]  /*2ac0*/  ISETP.NE.AND P1, PT, R21, RZ, PT ;  /* 0x000000ff1500720c */ /* 0x000fe20003f25270 */
        /* <DEDUP_REMOVED lines=11> */
.L_x_59:
[----:B------:R-:W-:Y:S05]  /*2b80*/  BSYNC.RECONVERGENT B4 ;  /* 0x0000000000047941 */ /* 0x000fea0003800200 */
.L_x_58:
[----:B------:R1:W-:Y:S02]  /*2b90*/  STL [R23], R0 ;  /* 0x0000000017007387 */ /* 0x0003e40000100800 */
[----:B-1----:R-:W-:Y:S01]  /*2ba0*/  IADD3 R23, PT, PT, R23, 0x4, RZ ;  /* 0x0000000417177810 */ /* 0x002fe20007ffe0ff */
[----:B------:R-:W-:Y:S06]  /*2bb0*/  @P1 BRA `(.L_x_60) ;  /* 0xfffffffc00b01947 */ /* 0x000fec000383ffff */
.L_x_57:
[----:B------:R-:W-:Y:S05]  /*2bc0*/  BSYNC.RECONVERGENT B3 ;  /* 0x0000000000037941 */ /* 0x000fea0003800200 */
.L_x_56:
[----:B------:R-:W-:Y:S01]  /*2bd0*/  ISETP.GE.U32.AND P0, PT, R20, 0xf, PT ;  /* 0x0000000f1400780c */ /* 0x000fe20003f06070 */
[----:B------:R-:W-:Y:S01]  /*2be0*/  BSSY.RECONVERGENT B0, `(.L_x_61) ;  /* 0x0000049000007945 */ /* 0x000fe20003800200 */
[----:B0-----:R-:W-:Y:S01]  /*2bf0*/  LOP3.LUT R36, R6, 0xf, RZ, 0xc0, !PT ;  /* 0x0000000f06247812 */ /* 0x001fe200078ec0ff */
[----:B------:R-:W-:Y:S01]  /*2c00*/  HFMA2 R20, -RZ, RZ, 0, 0 ;  /* 0x00000000ff147431 */ /* 0x000fe200000001ff */
[----:B------:R-:W-:Y:S01]  /*2c10*/  MOV R0, RZ ;  /* 0x000000ff00007202 */ /* 0x000fe20000000f00 */
[----:B------:R-:W-:Y:S01]  /*2c20*/  HFMA2 R35, -RZ, RZ, 0, 0 ;  /* 0x00000000ff237431 */ /* 0x000fe200000001ff */
[----:B------:R-:W-:-:S07]  /*2c30*/  ISETP.NE.AND P1, PT, R36, RZ, PT ;  /* 0x000000ff2400720c */ /* 0x000fce0003f25270 */
[----:B------:R-:W-:Y:S06]  /*2c40*/  @!P0 BRA `(.L_x_62) ;  /* 0x0000000400088947 */ /* 0x000fec0003800000 */
[----:B------:R-:W-:Y:S02]  /*2c50*/  LOP3.LUT R0, R6, 0x7ffffff0, RZ, 0xc0, !PT ;  /* 0x7ffffff006007812 */ /* 0x000fe400078ec0ff */
[C---:B------:R-:W-:Y:S02]  /*2c60*/  IADD3 R28, PT, PT, R1.reuse, 0x82c, RZ ;  /* 0x0000082c011c7810 */ /* 0x040fe40007ffe0ff */
[----:B------:R-:W-:Y:S02]  /*2c70*/  IADD3 R18, PT, PT, R1, 0x1038, RZ ;  /* 0x0000103801127810 */ /* 0x000fe40007ffe0ff */
[----:B------:R-:W-:Y:S02]  /*2c80*/  MOV R20, RZ ;  /* 0x000000ff00147202 */ /* 0x000fe40000000f00 */
[----:B------:R-:W-:-:S07]  /*2c90*/  IADD3 R37, PT, PT, -R0, RZ, RZ ;  /* 0x000000ff00257210 */ /* 0x000fce0007ffe1ff */
.L_x_63:
[----:B------:R-:W2:Y:S04]  /*2ca0*/  LDL.64 R24, [R18+-0x20] ;  /* 0xffffe00012187983 */ /* 0x000ea80000100a00 */
[----:B------:R-:W3:Y:S04]  /*2cb0*/  LDL.64 R22, [R18+-0x18] ;  /* 0xffffe80012167983 */ /* 0x000ee80000100a00 */
[----:B------:R-:W4:Y:S04]  /*2cc0*/  LDL R40, [R28+-0x20] ;  /* 0xffffe0001c287983 */ /* 0x000f280000100800 */
[----:B------:R-:W4:Y:S04]  /*2cd0*/  LDL R38, [R28+-0x1c] ;  /* 0xffffe4001c267983 */ /* 0x000f280000100800 */
[----:B------:R-:W4:Y:S04]  /*2ce0*/  LDL R39, [R28+-0x18] ;  /* 0xffffe8001c277983 */ /* 0x000f280000100800 */
[----:B------:R-:W4:Y:S04]  /*2cf0*/  LDL.64 R16, [R18+-0x10] ;  /* 0xfffff00012107983 */ /* 0x000f280000100a00 */
[----:B------:R-:W4:Y:S04]  /*2d00*/  LDL R30, [R28+-0x14] ;  /* 0xffffec001c1e7983 */ /* 0x000f280000100800 */
[----:B------:R-:W4:Y:S04]  /*2d10*/  LDL R27, [R28+-0x10] ;  /* 0xfffff0001c1b7983 */ /* 0x000f280000100800 */
[----:B------:R-:W4:Y:S04]  /*2d20*/  LDL R26, [R28+-0xc] ;  /* 0xfffff4001c1a7983 */ /* 0x000f280000100800 */
[----:B------:R-:W4:Y:S04]  /*2d30*/  LDL.64 R14, [R18+-0x8] ;  /* 0xfffff800120e7983 */ /* 0x000f280000100a00 */
[----:B------:R-:W4:Y:S04]  /*2d40*/  LDL R29, [R28+-0x8] ;  /* 0xfffff8001c1d7983 */ /* 0x000f280000100800 */
[----:B------:R-:W4:Y:S04]  /*2d50*/  LDL R32, [R28+-0x4] ;  /* 0xfffffc001c207983 */ /* 0x000f280000100800 */
[----:B------:R-:W4:Y:S04]  /*2d60*/  LDL R33, [R28] ;  /* 0x000000001c217983 */ /* 0x000f280000100800 */
[----:B------:R-:W4:Y:S01]  /*2d70*/  LDL R34, [R28+0x4] ;  /* 0x000004001c227983 */ /* 0x000f220000100800 */
[----:B--2---:R-:W-:-:S03]  /*2d80*/  FADD R24, R24, R20 ;  /* 0x0000001418187221 */ /* 0x004fc60000000000 */
[----:B------:R-:W2:Y:S01]  /*2d90*/  LDL.64 R20, [R18] ;  /* 0x0000000012147983 */ /* 0x000ea20000100a00 */
[----:B------:R-:W-:-:S04]  /*2da0*/  FADD R25, R24, R25 ;  /* 0x0000001918197221 */ /* 0x000fc80000000000 */
[----:B---3--:R-:W-:Y:S01]  /*2db0*/  FADD R22, R25, R22 ;  /* 0x0000001619167221 */ /* 0x008fe20000000000 */
[----:B----4-:R-:W-:Y:S02]  /*2dc0*/  FADD R25, R40, R35 ;  /* 0x0000002328197221 */ /* 0x010fe40000000000 */
[----:B------:R-:W3:Y:S01]  /*2dd0*/  LDL R35, [R28+0x8] ;  /* 0x000008001c237983 */ /* 0x000ee20000100800 */
[----:B------:R-:W-:Y:S01]  /*2de0*/  FADD R41, R22, R23 ;  /* 0x0000001716297221 */ /* 0x000fe20000000000 */
[----:B------:R-:W-:Y:S02]  /*2df0*/  FADD R24, R25, R38 ;  /* 0x0000002619187221 */ /* 0x000fe40000000000 */
[----:B------:R-:W4:Y:S04]  /*2e00*/  LDL.64 R22, [R18+0x8] ;  /* 0x0000080012167983 */ /* 0x000f280000100a00 */
[----:B------:R-:W4:Y:S01]  /*2e10*/  LDL R38, [R28+0xc] ;  /* 0x00000c001c267983 */ /* 0x000f220000100800 */
[----:B------:R-:W-:Y:S01]  /*2e20*/  FADD R43, R24, R39 ;  /* 0x00000027182b7221 */ /* 0x000fe20000000000 */
[----:B------:R-:W-:-:S02]  /*2e30*/  FADD R16, R41, R16 ;  /* 0x0000001029107221 */ /* 0x000fc40000000000 */
[----:B------:R-:W4:Y:S04]  /*2e40*/  LDL.64 R24, [R18+0x10] ;  /* 0x0000100012187983 */ /* 0x000f280000100a00 */
[----:B------:R-:W4:Y:S01]  /*2e50*/  LDL R39, [R28+0x10] ;  /* 0x000010001c277983 */ /* 0x000f220000100800 */
[----:B------:R-:W-:-:S03]  /*2e60*/  FADD R41, R16, R17 ;  /* 0x0000001110297221 */ /* 0x000fc60000000000 */
[----:B------:R-:W4:Y:S01]  /*2e70*/  LDL R40, [R28+0x14] ;  /* 0x000014001c287983 */ /* 0x000f220000100800 */
[----:B------:R-:W-:-:S03]  /*2e80*/  FADD R42, R43, R30 ;  /* 0x0000001e2b2a7221 */ /* 0x000fc60000000000 */
[----:B------:R-:W4:Y:S01]  /*2e90*/  LDL R30, [R28+0x18] ;  /* 0x000018001c1e7983 */ /* 0x000f220000100800 */
[----:B------:R-:W-:-:S03]  /*2ea0*/  FADD R43, R42, R27 ;  /* 0x0000001b2a2b7221 */ /* 0x000fc60000000000 */
[----:B------:R0:W4:Y:S04]  /*2eb0*/  LDL.64 R16, [R18+0x18] ;  /* 0x0000180012107983 */ /* 0x0001280000100a00 */
[----:B------:R1:W4:Y:S01]  /*2ec0*/  LDL R27, [R28+0x1c] ;  /* 0x00001c001c1b7983 */ /* 0x0003220000100800 */
[----:B------:R-:W-:Y:S01]  /*2ed0*/  FADD R26, R43, R26 ;  /* 0x0000001a2b1a7221 */ /* 0x000fe20000000000 */
[----:B------:R-:W-:-:S03]  /*2ee0*/  FADD R14, R41, R14 ;  /* 0x0000000e290e7221 */ /* 0x000fc60000000000 */
[----:B------:R-:W-:Y:S01]  /*2ef0*/  FADD R29, R26, R29 ;  /* 0x0000001d1a1d7221 */ /* 0x000fe20000000000 */
[----:B------:R-:W-:-:S03]  /*2f00*/  FADD R15, R14, R15 ;  /* 0x0000000f0e0f7221 */ /* 0x000fc60000000000 */
[----:B------:R-:W-:-:S04]  /*2f10*/  FADD R32, R29, R32 ;  /* 0x000000201d207221 */ /* 0x000fc80000000000 */
[----:B------:R-:W-:-:S04]  /*2f20*/  FADD R33, R32, R33 ;  /* 0x0000002120217221 */ /* 0x000fc80000000000 */
[----:B------:R-:W-:Y:S01]  /*2f30*/  FADD R34, R33, R34 ;  /* 0x0000002221227221 */ /* 0x000fe20000000000 */
[----:B------:R-:W-:-:S04]  /*2f40*/  IADD3 R37, PT, PT, R37, 0x10, RZ ;  /* 0x0000001025257810 */ /* 0x000fc80007ffe0ff */
[----:B------:R-:W-:Y:S02]  /*2f50*/  ISETP.NE.AND P0, PT, R37, RZ, PT ;  /* 0x000000ff2500720c */ /* 0x000fe40003f05270 */
[----:B0-----:R-:W-:Y:S02]  /*2f60*/  IADD3 R18, PT, PT, R18, 0x40, RZ ;  /* 0x0000004012127810 */ /* 0x001fe40007ffe0ff */
[----:B-1----:R-:W-:Y:S01]  /*2f70*/  IADD3 R28, PT, PT, R28, 0x40, RZ ;  /* 0x000000401c1c7810 */ /* 0x002fe20007ffe0ff */
[----:B--2---:R-:W-:-:S04]  /*2f80*/  FADD R20, R15, R20 ;  /* 0x000000140f147221 */ /* 0x004fc80000000000 */
[----:B------:R-:W-:Y:S01]  /*2f90*/  FADD R21, R20, R21 ;  /* 0x0000001514157221 */ /* 0x000fe20000000000 */
[----:B---3--:R-:W-:-:S03]  /*2fa0*/  FADD R35, R34, R35 ;  /* 0x0000002322237221 */ /* 0x008fc60000000000 */
[----:B----4-:R-:W-:-:S04]  /*2fb0*/  FADD R22, R21, R22 ;  /* 0x0000001615167221 */ /* 0x010fc80000000000 */
[----:B------:R-:W-:Y:S01]  /*2fc0*/  FADD R23, R22, R23 ;  /* 0x0000001716177221 */ /* 0x000fe20000000000 */
[----:B------:R-:W-:-:S03]  /*2fd0*/  FADD R38, R35, R38 ;  /* 0x0000002623267221 */ /* 0x000fc60000000000 */
[----:B------:R-:W-:Y:S01]  /*2fe0*/  FADD R24, R23, R24 ;  /* 0x0000001817187221 */ /* 0x000fe20000000000 */
[----:B------:R-:W-:-:S03]  /*2ff0*/  FADD R39, R38, R39 ;  /* 0x0000002726277221 */ /* 0x000fc60000000000 */
[----:B------:R-:W-:Y:S01]  /*3000*/  FADD R25, R24, R25 ;  /* 0x0000001918197221 */ /* 0x000fe20000000000 */
[----:B------:R-:W-:-:S04]  /*3010*/  FADD R39, R39, R40 ;  /* 0x0000002827277221 */ /* 0x000fc80000000000 */
[----:B------:R-:W-:Y:S01]  /*3020*/  FADD R30, R39, R30 ;  /* 0x0000001e271e7221 */ /* 0x000fe20000000000 */
[----:B------:R-:W-:-:S04]  /*3030*/  FADD R16, R25, R16 ;  /* 0x0000001019107221 */ /* 0x000fc80000000000 */
[----:B------:R-:W-:Y:S01]  /*3040*/  FADD R20, R16, R17 ;  /* 0x0000001110147221 */ /* 0x000fe20000000000 */
[----:B------:R-:W-:Y:S01]  /*3050*/  FADD R35, R30, R27 ;  /* 0x0000001b1e237221 */ /* 0x000fe20000000000 */
[----:B------:R-:W-:Y:S06]  /*3060*/  @P0 BRA `(.L_x_63) ;  /* 0xfffffffc000c0947 */ /* 0x000fec000383ffff */
.L_x_62:
[----:B------:R-:W-:Y:S05]  /*3070*/  BSYNC.RECONVERGENT B0 ;  /* 0x0000000000007941 */ /* 0x000fea0003800200 */
.L_x_61:
[----:B------:R-:W-:Y:S05]  /*3080*/  @!P1 BRA `(.L_x_44) ;  /* 0x00000004000c9947 */ /* 0x000fea0003800000 */
[----:B------:R-:W-:Y:S01]  /*3090*/  ISETP.GE.U32.AND P0, PT, R36, 0x8, PT ;  /* 0x000000082400780c */ /* 0x000fe20003f06070 */
[----:B------:R-:W-:Y:S01]  /*30a0*/  BSSY.RECONVERGENT B0, `(.L_x_64) ;  /* 0x000001f000007945 */ /* 0x000fe20003800200 */
[----:B------:R-:W-:-:S04]  /*30b0*/  LOP3.LUT R21, R6, 0x7, RZ, 0xc0, !PT ;  /* 0x0000000706157812 */ /* 0x000fc800078ec0ff */
[----:B------:R-:W-:-:S07]  /*30c0*/  ISETP.NE.AND P1, PT, R21, RZ, PT ;  /* 0x000000ff1500720c */ /* 0x000fce0003f25270 */
[----:B------:R-:W-:Y:S06]  /*30d0*/  @!P0 BRA `(.L_x_65) ;  /* 0x00000000006c8947 */ /* 0x000fec0003800000 */
[----:B------:R-:W-:-:S05]  /*30e0*/  LEA R34, R0, UR20, 0x2 ;  /* 0x0000001400227c11 */ /* 0x000fca000f8e10ff */
[----:B------:R-:W2:Y:S04]  /*30f0*/  LDL R30, [R34+0x80c] ;  /* 0x00080c00221e7983 */ /* 0x000ea80000100800 */
[----:B------:R-:W3:Y:S04]  /*3100*/  LDL.64 R14, [R34+0x1018] ;  /* 0x00101800220e7983 */ /* 0x000ee80000100a00 */
[----:B------:R-:W4:Y:S04]  /*3110*/  LDL.64 R16, [R34+0x810] ;  /* 0x0008100022107983 */ /* 0x000f280000100a00 */
[----:B------:R-:W4:Y:S04]  /*3120*/  LDL.64 R22, [R34+0x1020] ;  /* 0x0010200022167983 */ /* 0x000f280000100a00 */
[----:B------:R-:W4:Y:S04]  /*3130*/  LDL.64 R24, [R34+0x818] ;  /* 0x0008180022187983 */ /* 0x000f280000100a00 */
[----:B------:R-:W4:Y:S04]  /*3140*/  LDL.64 R26, [R34+0x1028] ;  /* 0x00102800221a7983 */ /* 0x000f280000100a00 */
[----:B------:R-:W4:Y:S04]  /*3150*/  LDL.64 R28, [R34+0x820] ;  /* 0x00082000221c7983 */ /* 0x000f280000100a00 */
[----:B------:R-:W4:Y:S04]  /*3160*/  LDL.64 R32, [R34+0x1030] ;  /* 0x0010300022207983 */ /* 0x000f280000100a00 */
[----:B------:R-:W4:Y:S01]  /*3170*/  LDL R18, [R34+0x828] ;  /* 0x0008280022127983 */ /* 0x000f220000100800 */
[----:B------:R-:W-:Y:S01]  /*3180*/  IADD3 R0, PT, PT, R0, 0x8, RZ ;  /* 0x0000000800007810 */ /* 0x000fe20007ffe0ff */
[----:B--2---:R-:W-:Y:S01]  /*3190*/  FADD R35, R35, R30 ;  /* 0x0000001e23237221 */ /* 0x004fe20000000000 */
[----:B---3--:R-:W-:-:S03]  /*31a0*/  FADD R14, R20, R14 ;  /* 0x0000000e140e7221 */ /* 0x008fc60000000000 */
[----:B----4-:R-:W-:Y:S01]  /*31b0*/  FADD R16, R35, R16 ;  /* 0x0000001023107221 */ /* 0x010fe20000000000 */
[----:B------:R-:W-:-:S03]  /*31c0*/  FADD R15, R14, R15 ;  /* 0x0000000f0e0f7221 */ /* 0x000fc60000000000 */
[----:B------:R-:W-:Y:S01]  /*31d0*/  FADD R17, R16, R17 ;  /* 0x0000001110117221 */ /* 0x000fe20000000000 */
        /* <DEDUP_REMOVED lines=10> */
[----:B------:R-:W-:-:S07]  /*3280*/  FADD R20, R32, R33 ;  /* 0x0000002120147221 */ /* 0x000fce0000000000 */
.L_x_65:
[----:B------:R-:W-:Y:S05]  /*3290*/  BSYNC.RECONVERGENT B0 ;  /* 0x0000000000007941 */ /* 0x000fea0003800200 */
.L_x_64:
[----:B------:R-:W-:Y:S05]  /*32a0*/  @!P1 BRA `(.L_x_44) ;  /* 0x0000000000849947 */ /* 0x000fea0003800000 */
[----:B------:R-:W-:Y:S01]  /*32b0*/  ISETP.GE.U32.AND P0, PT, R21, 0x4, PT ;  /* 0x000000041500780c */ /* 0x000fe20003f06070 */
[----:B------:R-:W-:Y:S01]  /*32c0*/  BSSY.RECONVERGENT B0, `(.L_x_66) ;  /* 0x0000012000007945 */ /* 0x000fe20003800200 */
[----:B------:R-:W-:-:S11]  /*32d0*/  ISETP.NE.AND P1, PT, R19, RZ, PT ;  /* 0x000000ff1300720c */ /* 0x000fd60003f25270 */
[----:B------:R-:W-:Y:S05]  /*32e0*/  @!P0 BRA `(.L_x_67) ;  /* 0x00000000003c8947 */ /* 0x000fea0003800000 */
[----:B------:R-:W-:-:S05]  /*32f0*/  LEA R18, R0, UR20, 0x2 ;  /* 0x0000001400127c11 */ /* 0x000fca000f8e10ff */
[----:B------:R-:W2:Y:S04]  /*3300*/  LDL R24, [R18+0x80c] ;  /* 0x00080c0012187983 */ /* 0x000ea80000100800 */
[----:B------:R-:W3:Y:S04]  /*3310*/  LDL.64 R22, [R18+0x1018] ;  /* 0x0010180012167983 */ /* 0x000ee80000100a00 */
        /* <DEDUP_REMOVED lines=11> */
[----:B------:R-:W-:-:S07]  /*33d0*/  FADD R20, R14, R15 ;  /* 0x0000000f0e147221 */ /* 0x000fce0000000000 */
.L_x_67:
[----:B------:R-:W-:Y:S05]  /*33e0*/  BSYNC.RECONVERGENT B0 ;  /* 0x0000000000007941 */ /* 0x000fea0003800200 */
.L_x_66:
[----:B------:R-:W-:Y:S05]  /*33f0*/  @!P1 BRA `(.L_x_44) ;  /* 0x0000000000309947 */ /* 0x000fea0003800000 */
[----:B------:R-:W-:Y:S02]  /*3400*/  IADD3 R19, PT, PT, -R19, RZ, RZ ;  /* 0x000000ff13137210 */ /* 0x000fe40007ffe1ff */
[C---:B------:R-:W-:Y:S02]  /*3410*/  LEA R16, R0.reuse, R3, 0x2 ;  /* 0x0000000300107211 */ /* 0x040fe400078e10ff */
[----:B------:R-:W-:-:S07]  /*3420*/  LEA R14, R0, R2, 0x2 ;  /* 0x00000002000e7211 */ /* 0x000fce00078e10ff */
.L_x_68:
[----:B------:R0:W2:Y:S04]  /*3430*/  LDL R0, [R14] ;  /* 0x000000000e007983 */ /* 0x0000a80000100800 */
[----:B------:R1:W3:Y:S01]  /*3440*/  LDL R15, [R16] ;  /* 0x00000000100f7983 */ /* 0x0002e20000100800 */
[----:B------:R-:W-:Y:S02]  /*3450*/  IADD3 R19, PT, PT, R19, 0x1, RZ ;  /* 0x0000000113137810 */ /* 0x000fe40007ffe0ff */
[----:B0-----:R-:W-:Y:S02]  /*3460*/  IADD3 R14, PT, PT, R14, 0x4, RZ ;  /* 0x000000040e0e7810 */ /* 0x001fe40007ffe0ff */
[----:B------:R-:W-:Y:S02]  /*3470*/  ISETP.NE.AND P0, PT, R19, RZ, PT ;  /* 0x000000ff1300720c */ /* 0x000fe40003f05270 */
[----:B-1----:R-:W-:Y:S01]  /*3480*/  IADD3 R16, PT, PT, R16, 0x4, RZ ;  /* 0x0000000410107810 */ /* 0x002fe20007ffe0ff */
[----:B--2---:R-:W-:Y:S01]  /*3490*/  FADD R35, R0, R35 ;  /* 0x0000002300237221 */ /* 0x004fe20000000000 */
[----:B---3--:R-:W-:-:S09]  /*34a0*/  FADD R20, R15, R20 ;  /* 0x000000140f147221 */ /* 0x008fd20000000000 */
[----:B------:R-:W-:Y:S05]  /*34b0*/  @P0 BRA `(.L_x_68) ;  /* 0xfffffffc00dc0947 */ /* 0x000fea000383ffff */
.L_x_44:
[----:B------:R-:W-:Y:S05]  /*34c0*/  BSYNC.RECONVERGENT B2 ;  /* 0x0000000000027941 */ /* 0x000fea0003800200 */
.L_x_43:
[----:B------:R-:W1:Y:S01]  /*34d0*/  MUFU.RCP R30, R31 ;  /* 0x0000001f001e7308 */ /* 0x000e620000001000 */
[----:B------:R-:W-:Y:S01]  /*34e0*/  BSSY.RECONVERGENT B2, `(.L_x_69) ;  /* 0x000000d000027945 */ /* 0x000fe20003800200 */
[----:B------:R-:W-:-:S06]  /*34f0*/  ISETP.GE.AND P1, PT, R6, 0x1, PT ;  /* 0x000000010600780c */ /* 0x000fcc0003f26270 */
[----:B------:R-:W2:Y:S01]  /*3500*/  FCHK P0, R35, R31 ;  /* 0x0000001f23007302 */ /* 0x000ea20000000000 */
[----:B-1----:R-:W-:-:S04]  /*3510*/  FFMA R15, -R31, R30, 1 ;  /* 0x3f8000001f0f7423 */ /* 0x002fc8000000011e */
[----:B------:R-:W-:-:S04]  /*3520*/  FFMA R30, R30, R15, R30 ;  /* 0x0000000f1e1e7223 */ /* 0x000fc8000000001e */
[----:B------:R-:W-:-:S04]  /*3530*/  FFMA R0, R30, R35, RZ ;  /* 0x000000231e007223 */ /* 0x000fc800000000ff */
[----:B------:R-:W-:-:S04]  /*3540*/  FFMA R15, -R31, R0, R35 ;  /* 0x000000001f0f7223 */ /* 0x000fc80000000123 */
[----:B------:R-:W-:Y:S01]  /*3550*/  FFMA R30, R30, R15, R0 ;  /* 0x0000000f1e1e7223 */ /* 0x000fe20000000000 */
[----:B--2---:R-:W-:Y:S06]  /*3560*/  @!P0 BRA `(.L_x_70) ;  /* 0x0000000000108947 */ /* 0x004fec0003800000 */
[----:B------:R-:W-:Y:S02]  /*3570*/  MOV R0, R31 ;  /* 0x0000001f00007202 */ /* 0x000fe40000000f00 */
[----:B------:R-:W-:-:S07]  /*3580*/  MOV R14, 0x35a0 ;  /* 0x000035a0000e7802 */ /* 0x000fce0000000f00 */
[----:B0----5:R-:W-:Y:S05]  /*3590*/  CALL.REL.NOINC `($__internal_1_$__cuda_sm3x_div_rn_noftz_f32_slowpath) ;  /* 0x0000003c00687944 */ /* 0x021fea0003c00000 */
[----:B------:R-:W-:-:S07]  /*35a0*/  MOV R30, R0 ;  /* 0x00000000001e7202 */ /* 0x000fce0000000f00 */
.L_x_70:
[----:B------:R-:W-:Y:S05]  /*35b0*/  BSYNC.RECONVERGENT B2 ;  /* 0x0000000000027941 */ /* 0x000fea0003800200 */
.L_x_69:
[----:B------:R-:W1:Y:S01]  /*35c0*/  MUFU.RCP R0, R31 ;  /* 0x0000001f00007308 */ /* 0x000e620000001000 */
[----:B------:R-:W-:Y:S07]  /*35d0*/  BSSY.RECONVERGENT B2, `(.L_x_71) ;  /* 0x000000d000027945 */ /* 0x000fee0003800200 */
        /* <DEDUP_REMOVED lines=8> */
[----:B------:R-:W-:Y:S02]  /*3660*/  MOV R0, R31 ;  /* 0x0000001f00007202 */ /* 0x000fe40000000f00 */
[----:B------:R-:W-:-:S07]  /*3670*/  MOV R14, 0x3690 ;  /* 0x00003690000e7802 */ /* 0x000fce0000000f00 */
[----:B0----5:R-:W-:Y:S05]  /*3680*/  CALL.REL.NOINC `($__internal_1_$__cuda_sm3x_div_rn_noftz_f32_slowpath) ;  /* 0x0000003c002c7944 */ /* 0x021fea0003c00000 */
[----:B------:R-:W-:-:S07]  /*3690*/  MOV R29, R0 ;  /* 0x00000000001d7202 */ /* 0x000fce0000000f00 */
.L_x_72:
[----:B------:R-:W-:Y:S05]  /*36a0*/  BSYNC.RECONVERGENT B2 ;  /* 0x0000000000027941 */ /* 0x000fea0003800200 */
.L_x_71:
        /* <DEDUP_REMOVED lines=8> */
[----:B------:R-:W-:Y:S02]  /*3730*/  ISETP.NE.AND P1, PT, R32, RZ, PT ;  /* 0x000000ff2000720c */ /* 0x000fe40003f25270 */
[----:B------:R-:W-:Y:S02]  /*3740*/  MOV R28, RZ ;  /* 0x000000ff001c7202 */ /* 0x000fe40000000f00 */
[----:B------:R-:W-:-:S02]  /*3750*/  MOV R0, RZ ;  /* 0x000000ff00007202 */ /* 0x000fc40000000f00 */
[----:B------:R-:W-:-:S05]  /*3760*/  MOV R35, RZ ;  /* 0x000000ff00237202 */ /* 0x000fca0000000f00 */
[----:B------:R-:W-:Y:S05]  /*3770*/  @!P0 BRA `(.L_x_76) ;  /* 0x0000000400888947 */ /* 0x000fea0003800000 */
[----:B------:R-:W-:Y:S01]  /*3780*/  LOP3.LUT R0, R6, 0x7ffffff0, RZ, 0xc0, !PT ;  /* 0x7ffffff006007812 */ /* 0x000fe200078ec0ff */
[----:B------:R-:W-:Y:S01]  /*3790*/  HFMA2 R28, -RZ, RZ, 0, 0 ;  /* 0x00000000ff1c7431 */ /* 0x000fe200000001ff */
[C---:B------:R-:W-:Y:S02]  /*37a0*/  IADD3 R26, PT, PT, R1.reuse, 0x82c, RZ ;  /* 0x0000082c011a7810 */ /* 0x040fe40007ffe0ff */
[----:B------:R-:W-:Y:S02]  /*37b0*/  IADD3 R24, PT, PT, R1, 0x1038, RZ ;  /* 0x0000103801187810 */ /* 0x000fe40007ffe0ff */
[----:B------:R-:W-:-:S07]  /*37c0*/  IADD3 R34, PT, PT, -R0, RZ, RZ ;  /* 0x000000ff00227210 */ /* 0x000fce0007ffe1ff */
.L_x_77:
[----:B------:R-:W2:Y:S04]  /*37d0*/  LDL.64 R20, [R24+-0x20] ;  /* 0xffffe00018147983 */ /* 0x000ea80000100a00 */
[----:B0-----:R-:W3:Y:S04]  /*37e0*/  LDL.64 R18, [R24+-0x18] ;  /* 0xffffe80018127983 */ /* 0x001ee80000100a00 */
[----:B------:R-:W4:Y:S04]  /*37f0*/  LDL R41, [R26+-0x20] ;  /* 0xffffe0001a297983 */ /* 0x000f280000100800 */
[----:B------:R-:W4:Y:S04]  /*3800*/  LDL R45, [R26+-0x1c] ;  /* 0xffffe4001a2d7983 */ /* 0x000f280000100800 */
[----:B------:R-:W4:Y:S04]  /*3810*/  LDL.64 R16, [R24+-0x10] ;  /* 0xfffff00018107983 */ /* 0x000f280000100a00 */
[----:B------:R-:W4:Y:S04]  /*3820*/  LDL R43, [R26+-0x18] ;  /* 0xffffe8001a2b7983 */ /* 0x000f280000100800 */
[----:B------:R-:W4:Y:S04]  /*3830*/  LDL R23, [R26+-0x14] ;  /* 0xffffec001a177983 */ /* 0x000f280000100800 */
[----:B------:R-:W4:Y:S04]  /*3840*/  LDL R27, [R26+-0x10] ;  /* 0xfffff0001a1b7983 */ /* 0x000f280000100800 */
[----:B------:R-:W4:Y:S04]  /*3850*/  LDL R33, [R26+-0xc] ;  /* 0xfffff4001a217983 */ /* 0x000f280000100800 */
[----:B------:R-:W4:Y:S04]  /*3860*/  LDL.64 R14, [R24+-0x8] ;  /* 0xfffff800180e7983 */ /* 0x000f280000100a00 */
[----:B------:R-:W4:Y:S04]  /*3870*/  LDL R25, [R26+-0x8] ;  /* 0xfffff8001a197983 */ /* 0x000f280000100800 */
[----:B------:R-:W4:Y:S01]  /*3880*/  LDL R39, [R26] ;  /* 0x000000001a277983 */ /* 0x000f220000100800 */
[----:B--2---:R-:W-:Y:S01]  /*3890*/  FADD R37, R20, -R29 ;  /* 0x8000001d14257221 */ /* 0x004fe20000000000 */
[----:B------:R-:W-:-:S03]  /*38a0*/  FADD R21, -R29, R21 ;  /* 0x000000151d157221 */ /* 0x000fc60000000100 */
[----:B------:R-:W-:Y:S01]  /*38b0*/  FFMA R28, R37, R37, R28 ;  /* 0x00000025251c7223 */ /* 0x000fe2000000001c */
[----:B---3--:R-:W-:Y:S01]  /*38c0*/  FADD R18, R18, -R29 ;  /* 0x8000001d12127221 */ /* 0x008fe20000000000 */
[----:B------:R-:W2:Y:S02]  /*38d0*/  LDL R37, [R26+-0x4] ;  /* 0xfffffc001a257983 */ /* 0x000ea40000100800 */
[----:B------:R-:W-:Y:S02]  /*38e0*/  FFMA R28, R21, R21, R28 ;  /* 0x00000015151c7223 */ /* 0x000fe4000000001c */
[----:B------:R-:W3:Y:S02]  /*38f0*/  LDL.64 R20, [R24] ;  /* 0x0000000018147983 */ /* 0x000ee40000100a00 */
[----:B------:R-:W-:Y:S01]  /*3900*/  FFMA R28, R18, R18, R28 ;  /* 0x00000012121c7223 */ /* 0x000fe2000000001c */
[--C-:B----4-:R-:W-:Y:S01]  /*3910*/  FADD R18, R41, -R30.reuse ;  /* 0x8000001e29127221 */ /* 0x110fe20000000000 */
[----:B------:R-:W-:Y:S01]  /*3920*/  FADD R19, -R29, R19 ;  /* 0x000000131d137221 */ /* 0x000fe20000000100 */
[----:B------:R-:W-:Y:S01]  /*3930*/  FADD R45, R45, -R30 ;  /* 0x8000001e2d2d7221 */ /* 0x000fe20000000000 */
[----:B------:R-:W4:Y:S01]  /*3940*/  LDL R41, [R26+0x4] ;  /* 0x000004001a297983 */ /* 0x000f220000100800 */
[----:B------:R-:W-:Y:S01]  /*3950*/  FFMA R22, R18, R18, R35 ;  /* 0x0000001212167223 */ /* 0x000fe20000000023 */
[----:B------:R-:W-:Y:S01]  /*3960*/  FFMA R28, R19, R19, R28 ;  /* 0x00000013131c7223 */ /* 0x000fe2000000001c */
[----:B------:R-:W-:Y:S01]  /*3970*/  FADD R16, R16, -R29 ;  /* 0x8000001d10107221 */ /* 0x000fe20000000000 */
[----:B------:R-:W4:Y:S01]  /*3980*/  LDL.64 R18, [R24+0x8] ;  /* 0x0000080018127983 */ /* 0x000f220000100a00 */
[----:B------:R-:W-:Y:S01]  /*3990*/  FFMA R22, R45, R45, R22 ;  /* 0x0000002d2d167223 */ /* 0x000fe20000000016 */
[----:B------:R-:W-:Y:S01]  /*39a0*/  FADD R45, -R29, R17 ;  /* 0x000000111d2d7221 */ /* 0x000fe20000000100 */
[----:B------:R-:W-:Y:S01]  /*39b0*/  FADD R17, R43, -R30 ;  /* 0x8000001e2b117221 */ /* 0x000fe20000000000 */
[----:B------:R-:W4:Y:S01]  /*39c0*/  LDL R35, [R26+0x8] ;  /* 0x000008001a237983 */ /* 0x000f220000100800 */
[----:B------:R-:W-:Y:S01]  /*39d0*/  FFMA R28, R16, R16, R28 ;  /* 0x00000010101c7223 */ /* 0x000fe2000000001c */
[----:B------:R-:W-:Y:S01]  /*39e0*/  FADD R23, R23, -R30 ;  /* 0x8000001e17177221 */ /* 0x000fe20000000000 */
[----:B------:R-:W-:Y:S01]  /*39f0*/  FFMA R22, R17, R17, R22 ;  /* 0x0000001111167223 */ /* 0x000fe20000000016 */
[----:B------:R-:W4:Y:S01]  /*3a00*/  LDL R43, [R26+0xc] ;  /* 0x00000c001a2b7983 */ /* 0x000f220000100800 */
[----:B------:R-:W-:-:S02]  /*3a10*/  FFMA R28, R45, R45, R28 ;  /* 0x0000002d2d1c7223 */ /* 0x000fc4000000001c */
[----:B------:R-:W-:Y:S01]  /*3a20*/  FFMA R22, R23, R23, R22 ;  /* 0x0000001717167223 */ /* 0x000fe20000000016 */
[----:B------:R-:W4:Y:S01]  /*3a30*/  LDL.64 R16, [R24+0x10] ;  /* 0x0000100018107983 */ /* 0x000f220000100a00 */
[----:B------:R-:W-:-:S03]  /*3a40*/  FADD R23, R27, -R30 ;  /* 0x8000001e1b177221 */ /* 0x000fc60000000000 */
[----:B------:R-:W4:Y:S01]  /*3a50*/  LDL R45, [R26+0x10] ;  /* 0x000010001a2d7983 */ /* 0x000f220000100800 */
[----:B------:R-:W-:-:S03]  /*3a60*/  FFMA R36, R23, R23, R22 ;  /* 0x0000001717247223 */ /* 0x000fc60000000016 */
[----:B------:R-:W4:Y:S01]  /*3a70*/  LDL R27, [R26+0x14] ;  /* 0x000014001a1b7983 */ /* 0x000f220000100800 */
[----:B------:R-:W-:-:S03]  /*3a80*/  FADD R38, R33, -R30 ;  /* 0x8000001e21267221 */ /* 0x000fc60000000000 */
[----:B------:R-:W4:Y:S01]  /*3a90*/  LDL R33, [R26+0x18] ;  /* 0x000018001a217983 */ /* 0x000f220000100800 */
[----:B------:R-:W-:-:S03]  /*3aa0*/  FFMA R38, R38, R38, R36 ;  /* 0x0000002626267223 */ /* 0x000fc60000000024 */
[----:B------:R0:W4:Y:S04]  /*3ab0*/  LDL.64 R22, [R24+0x18] ;  /* 0x0000180018167983 */ /* 0x0001280000100a00 */
[----:B------:R1:W4:Y:S01]  /*3ac0*/  LDL R36, [R26+0x1c] ;  /* 0x00001c001a247983 */ /* 0x0003220000100800 */
[----:B------:R-:W-:Y:S01]  /*3ad0*/  FADD R14, R14, -R29 ;  /* 0x8000001d0e0e7221 */ /* 0x000fe20000000000 */
[----:B------:R-:W-:Y:S01]  /*3ae0*/  FADD R25, R25, -R30 ;  /* 0x8000001e19197221 */ /* 0x000fe20000000000 */
[----:B------:R-:W-:Y:S02]  /*3af0*/  FADD R15, -R29, R15 ;  /* 0x0000000f1d0f7221 */ /* 0x000fe40000000100 */
[----:B------:R-:W-:Y:S01]  /*3b00*/  FFMA R28, R14, R14, R28 ;  /* 0x0000000e0e1c7223 */ /* 0x000fe2000000001c */
[----:B------:R-:W-:Y:S01]  /*3b10*/  FFMA R38, R25, R25, R38 ;  /* 0x0000001919267223 */ /* 0x000fe20000000026 */
[----:B------:R-:W-:-:S02]  /*3b20*/  FADD R39, R39, -R30 ;  /* 0x8000001e27277221 */ /* 0x000fc40000000000 */
[----:B------:R-:W-:Y:S01]  /*3b30*/  FFMA R28, R15, R15, R28 ;  /* 0x0000000f0f1c7223 */ /* 0x000fe2000000001c */
[----:B------:R-:W-:-:S04]  /*3b40*/  IADD3 R34, PT, PT, R34, 0x10, RZ ;  /* 0x0000001022227810 */ /* 0x000fc80007ffe0ff */
[----:B------:R-:W-:Y:S02]  /*3b50*/  ISETP.NE.AND P0, PT, R34, RZ, PT ;  /* 0x000000ff2200720c */ /* 0x000fe40003f05270 */
[----:B0-----:R-:W-:Y:S02]  /*3b60*/  IADD3 R24, PT, PT, R24, 0x40, RZ ;  /* 0x0000004018187810 */ /* 0x001fe40007ffe0ff */
[----:B-1----:R-:W-:Y:S01]  /*3b70*/  IADD3 R26, PT, PT, R26, 0x40, RZ ;  /* 0x000000401a1a7810 */ /* 0x002fe20007ffe0ff */
[----:B--2---:R-:W-:-:S04]  /*3b80*/  FADD R37, R37, -R30 ;  /* 0x8000001e25257221 */ /* 0x004fc80000000000 */
[----:B------:R-:W-:Y:S01]  /*3b90*/  FFMA R38, R37, R37, R38 ;  /* 0x0000002525267223 */ /* 0x000fe20000000026 */
[----:B---3--:R-:W-:Y:S01]  /*3ba0*/  FADD R15, R20, -R29 ;  /* 0x8000001d140f7221 */ /* 0x008fe20000000000 */
[----:B------:R-:W-:Y:S02]  /*3bb0*/  FADD R21, -R29, R21 ;  /* 0x000000151d157221 */ /* 0x000fe40000000100 */
[----:B------:R-:W-:Y:S01]  /*3bc0*/  FFMA R38, R39, R39, R38 ;  /* 0x0000002727267223 */ /* 0x000fe20000000026 */
[----:B------:R-:W-:Y:S01]  /*3bd0*/  FFMA R28, R15, R15, R28 ;  /* 0x0000000f0f1c7223 */ /* 0x000fe2000000001c */
[----:B----4-:R-:W-:-:S03]  /*3be0*/  FADD R41, R41, -R30 ;  /* 0x8000001e29297221 */ /* 0x010fc60000000000 */
[----:B------:R-:W-:Y:S01]  /*3bf0*/  FFMA R28, R21, R21, R28 ;  /* 0x00000015151c7223 */ /* 0x000fe2000000001c */
[----:B------:R-:W-:Y:S01]  /*3c00*/  FFMA R38, R41, R41, R38 ;  /* 0x0000002929267223 */ /* 0x000fe20000000026 */
[----:B------:R-:W-:Y:S01]  /*3c10*/  FADD R15, R18, -R29 ;  /* 0x8000001d120f7221 */ /* 0x000fe20000000000 */
[----:B------:R-:W-:-:S03]  /*3c20*/  FADD R35, R35, -R30 ;  /* 0x8000001e23237221 */ /* 0x000fc60000000000 */
[----:B------:R-:W-:Y:S01]  /*3c30*/  FFMA R28, R15, R15, R28 ;  /* 0x0000000f0f1c7223 */ /* 0x000fe2000000001c */
[----:B------:R-:W-:Y:S01]  /*3c40*/  FADD R19, -R29, R19 ;  /* 0x000000131d137221 */ /* 0x000fe20000000100 */
[----:B------:R-:W-:Y:S01]  /*3c50*/  FFMA R38, R35, R35, R38 ;  /* 0x0000002323267223 */ /* 0x000fe20000000026 */
[----:B------:R-:W-:Y:S02]  /*3c60*/  FADD R43, R43, -R30 ;  /* 0x8000001e2b2b7221 */ /* 0x000fe40000000000 */
[----:B------:R-:W-:Y:S01]  /*3c70*/  FFMA R28, R19, R19, R28 ;  /* 0x00000013131c7223 */ /* 0x000fe2000000001c */
[----:B------:R-:W-:Y:S01]  /*3c80*/  FADD R15, R16, -R29 ;  /* 0x8000001d100f7221 */ /* 0x000fe20000000000 */
[----:B------:R-:W-:Y:S01]  /*3c90*/  FFMA R38, R43, R43, R38 ;  /* 0x0000002b2b267223 */ /* 0x000fe20000000026 */
[----:B------:R-:W-:Y:S02]  /*3ca0*/  FADD R45, R45, -R30 ;  /* 0x8000001e2d2d7221 */ /* 0x000fe40000000000 */
[----:B------:R-:W-:Y:S01]  /*3cb0*/  FFMA R28, R15, R15, R28 ;  /* 0x0000000f0f1c7223 */ /* 0x000fe2000000001c */
[----:B------:R-:W-:Y:S01]  /*3cc0*/  FADD R17, -R29, R17 ;  /* 0x000000111d117221 */ /* 0x000fe20000000100 */
[----:B------:R-:W-:Y:S01]  /*3cd0*/  FFMA R38, R45, R45, R38 ;  /* 0x0000002d2d267223 */ /* 0x000fe20000000026 */
[----:B------:R-:W-:-:S02]  /*3ce0*/  FADD R27, R27, -R30 ;  /* 0x8000001e1b1b7221 */ /* 0x000fc40000000000 */
[----:B------:R-:W-:Y:S01]  /*3cf0*/  FFMA R28, R17, R17, R28 ;  /* 0x00000011111c7223 */ /* 0x000fe2000000001c */
[----:B------:R-:W-:Y:S01]  /*3d00*/  FADD R33, R33, -R30 ;  /* 0x8000001e21217221 */ /* 0x000fe20000000000 */
[----:B------:R-:W-:Y:S01]  /*3d10*/  FFMA R38, R27, R27, R38 ;  /* 0x0000001b1b267223 */ /* 0x000fe20000000026 */
[----:B------:R-:W-:-:S03]  /*3d20*/  FADD R15, R22, -R29 ;  /* 0x8000001d160f7221 */ /* 0x000fc60000000000 */
[----:B------:R-:W-:Y:S01]  /*3d30*/  FFMA R38, R33, R33, R38 ;  /* 0x0000002121267223 */ /* 0x000fe20000000026 */
[----:B------:R-:W-:Y:S01]  /*3d40*/  FADD R23, -R29, R23 ;  /* 0x000000171d177221 */ /* 0x000fe20000000100 */
[----:B------:R-:W-:Y:S01]  /*3d50*/  FFMA R28, R15, R15, R28 ;  /* 0x0000000f0f1c7223 */ /* 0x000fe2000000001c */
[----:B------:R-:W-:-:S03]  /*3d60*/  FADD R35, R36, -R30 ;  /* 0x8000001e24237221 */ /* 0x000fc60000000000 */
[----:B------:R-:W-:Y:S01]  /*3d70*/  FFMA R28, R23, R23, R28 ;  /* 0x00000017171c7223 */ /* 0x000fe2000000001c */
[----:B------:R-:W-:Y:S01]  /*3d80*/  FFMA R35, R35, R35, R38 ;  /* 0x0000002323237223 */ /* 0x000fe20000000026 */
[----:B------:R-:W-:Y:S06]  /*3d90*/  @P0 BRA `(.L_x_77) ;  /* 0xfffffff8008c0947 */ /* 0x000fec000383ffff */
.L_x_76:
[----:B------:R-:W-:Y:S05]  /*3da0*/  BSYNC.RECONVERGENT B1 ;  /* 0x0000000000017941 */ /* 0x000fea0003800200 */
.L_x_75:
[----:B------:R-:W-:Y:S05]  /*3db0*/  @!P1 BRA `(.L_x_74) ;  /* 0x0000000400789947 */ /* 0x000fea0003800000 */
[----:B------:R-:W-:Y:S01]  /*3dc0*/  ISETP.GE.U32.AND P0, PT, R32, 0x8, PT ;  /* 0x000000082000780c */ /* 0x000fe20003f06070 */
[----:B------:R-:W-:Y:S01]  /*3dd0*/  BSSY.RECONVERGENT B1, `(.L_x_78) ;  /* 0x000002f000017945 */ /* 0x000fe20003800200 */
[----:B------:R-:W-:-:S04]  /*3de0*/  LOP3.LUT R34, R6, 0x7, RZ, 0xc0, !PT ;  /* 0x0000000706227812 */ /* 0x000fc800078ec0ff */
[----:B------:R-:W-:-:S07]  /*3df0*/  ISETP.NE.AND P1, PT, R34, RZ, PT ;  /* 0x000000ff2200720c */ /* 0x000fce0003f25270 */
[----:B------:R-:W-:Y:S06]  /*3e00*/  @!P0 BRA `(.L_x_79) ;  /* 0x0000000000ac8947 */ /* 0x000fec0003800000 */
[----:B------:R-:W-:-:S05]  /*3e10*/  LEA R32, R0, UR20, 0x2 ;  /* 0x0000001400207c11 */ /* 0x000fca000f8e10ff */
[----:B------:R-:W2:Y:S04]  /*3e20*/  LDL.64 R14, [R32+0x1018] ;  /* 0x00101800200e7983 */ /* 0x000ea80000100a00 */
[----:B------:R-:W3:Y:S04]  /*3e30*/  LDL R37, [R32+0x80c] ;  /* 0x00080c0020257983 */ /* 0x000ee80000100800 */
[----:B------:R-:W4:Y:S04]  /*3e40*/  LDL.64 R16, [R32+0x810] ;  /* 0x0008100020107983 */ /* 0x000f280000100a00 */
[----:B0-----:R-:W4:Y:S04]  /*3e50*/  LDL.64 R18, [R32+0x1020] ;  /* 0x0010200020127983 */ /* 0x001f280000100a00 */
[----:B------:R-:W4:Y:S04]  /*3e60*/  LDL.64 R20, [R32+0x818] ;  /* 0x0008180020147983 */ /* 0x000f280000100a00 */
[----:B------:R-:W4:Y:S04]  /*3e70*/  LDL.64 R22, [R32+0x1028] ;  /* 0x0010280020167983 */ /* 0x000f280000100a00 */
[----:B------:R-:W4:Y:S04]  /*3e80*/  LDL.64 R24, [R32+0x820] ;  /* 0x0008200020187983 */ /* 0x000f280000100a00 */
[----:B------:R-:W4:Y:S04]  /*3e90*/  LDL.64 R26, [R32+0x1030] ;  /* 0x00103000201a7983 */ /* 0x000f280000100a00 */
[----:B------:R-:W4:Y:S01]  /*3ea0*/  LDL R33, [R32+0x828] ;  /* 0x0008280020217983 */ /* 0x000f220000100800 */
[----:B------:R-:W-:Y:S01]  /*3eb0*/  IADD3 R0, PT, PT, R0, 0x8, RZ ;  /* 0x0000000800007810 */ /* 0x000fe20007ffe0ff */
[----:B--2---:R-:W-:Y:S01]  /*3ec0*/  FADD R39, R14, -R29 ;  /* 0x8000001d0e277221 */ /* 0x004fe20000000000 */
[----:B---3--:R-:W-:Y:S01]  /*3ed0*/  FADD R14, R37, -R30 ;  /* 0x8000001e250e7221 */ /* 0x008fe20000000000 */
[----:B------:R-:W-:-:S02]  /*3ee0*/  FADD R37, -R29, R15 ;  /* 0x0000000f1d257221 */ /* 0x000fc40000000100 */
[----:B------:R-:W-:Y:S01]  /*3ef0*/  FFMA R28, R39, R39, R28 ;  /* 0x00000027271c7223 */ /* 0x000fe2000000001c */
[----:B------:R-:W-:Y:S01]  /*3f00*/  FFMA R14, R14, R14, R35 ;  /* 0x0000000e0e0e7223 */ /* 0x000fe20000000023 */
[----:B----4-:R-:W-:Y:S02]  /*3f10*/  FADD R15, R16, -R30 ;  /* 0x8000001e100f7221 */ /* 0x010fe40000000000 */
[----:B------:R-:W-:Y:S01]  /*3f20*/  FFMA R28, R37, R37, R28 ;  /* 0x00000025251c7223 */ /* 0x000fe2000000001c */
[----:B------:R-:W-:Y:S01]  /*3f30*/  FADD R17, -R30, R17 ;  /* 0x000000111e117221 */ /* 0x000fe20000000100 */
[----:B------:R-:W-:Y:S01]  /*3f40*/  FADD R35, R18, -R29 ;  /* 0x8000001d12237221 */ /* 0x000fe20000000000 */
[----:B------:R-:W-:Y:S01]  /*3f50*/  FFMA R14, R15, R15, R14 ;  /* 0x0000000f0f0e7223 */ /* 0x000fe2000000000e */
[----:B------:R-:W-:Y:S02]  /*3f60*/  FADD R19, -R29, R19 ;  /* 0x000000131d137221 */ /* 0x000fe40000000100 */
[----:B------:R-:W-:Y:S01]  /*3f70*/  FFMA R28, R35, R35, R28 ;  /* 0x00000023231c7223 */ /* 0x000fe2000000001c */
[----:B------:R-:W-:Y:S01]  /*3f80*/  FFMA R14, R17, R17, R14 ;  /* 0x00000011110e7223 */ /* 0x000fe2000000000e */
[----:B------:R-:W-:Y:S01]  /*3f90*/  FADD R15, R20, -R30 ;  /* 0x8000001e140f7221 */ /* 0x000fe20000000000 */
[----:B------:R-:W-:Y:S01]  /*3fa0*/  FADD R21, -R30, R21 ;  /* 0x000000151e157221 */ /* 0x000fe20000000100 */
[----:B------:R-:W-:Y:S01]  /*3fb0*/  FFMA R28, R19, R19, R28 ;  /* 0x00000013131c7223 */ /* 0x000fe2000000001c */
[----:B------:R-:W-:Y:S01]  /*3fc0*/  FADD R17, R22, -R29 ;  /* 0x8000001d16117221 */ /* 0x000fe20000000000 */
[----:B------:R-:W-:Y:S01]  /*3fd0*/  FFMA R14, R15, R15, R14 ;  /* 0x0000000f0f0e7223 */ /* 0x000fe2000000000e */
[----:B------:R-:W-:Y:S01]  /*3fe0*/  FADD R23, -R29, R23 ;  /* 0x000000171d177221 */ /* 0x000fe20000000100 */
[----:B------:R-:W-:Y:S01]  /*3ff0*/  FADD R15, R24, -R30 ;  /* 0x8000001e180f7221 */ /* 0x000fe20000000000 */
[----:B------:R-:W-:Y:S01]  /*4000*/  FFMA R28, R17, R17, R28 ;  /* 0x00000011111c7223 */ /* 0x000fe2000000001c */
        /* <DEDUP_REMOVED lines=8> */
[----:B------:R-:W-:-:S03]  /*4090*/  FFMA R14, R25, R25, R14 ;  /* 0x00000019190e7223 */ /* 0x000fc6000000000e */
[----:B------:R-:W-:Y:S01]  /*40a0*/  FFMA R28, R27, R27, R28 ;  /* 0x0000001b1b1c7223 */ /* 0x000fe2000000001c */
[----:B------:R-:W-:-:S07]  /*40b0*/  FFMA R35, R33, R33, R14 ;  /* 0x0000002121237223 */ /* 0x000fce000000000e */
.L_x_79:
[----:B------:R-:W-:Y:S05]  /*40c0*/  BSYNC.RECONVERGENT B1 ;  /* 0x0000000000017941 */ /* 0x000fea0003800200 */
.L_x_78:
        /* <DEDUP_REMOVED lines=11> */
[----:B------:R-:W4:Y:S01]  /*4180*/  LDL R27, [R21+0x818] ;  /* 0x00081800151b7983 */ /* 0x000f220000100800 */
[----:B------:R-:W-:Y:S01]  /*4190*/  IADD3 R0, PT, PT, R0, 0x4, RZ ;  /* 0x0000000400007810 */ /* 0x000fe20007ffe0ff */
[----:B--2---:R-:W-:Y:S01]  /*41a0*/  FADD R25, R14, -R29 ;  /* 0x8000001d0e197221 */ /* 0x004fe20000000000 */
[----:B------:R-:W-:Y:S01]  /*41b0*/  FADD R22, -R29, R15 ;  /* 0x0000000f1d167221 */ /* 0x000fe20000000100 */
[----:B---3--:R-:W-:-:S02]  /*41c0*/  FADD R14, R23, -R30 ;  /* 0x8000001e170e7221 */ /* 0x008fc40000000000 */
[----:B------:R-:W-:Y:S02]  /*41d0*/  FFMA R25, R25, R25, R28 ;  /* 0x0000001919197223 */ /* 0x000fe4000000001c */
[----:B------:R-:W-:Y:S01]  /*41e0*/  FFMA R14, R14, R14, R35 ;  /* 0x0000000e0e0e7223 */ /* 0x000fe20000000023 */
[----:B----4-:R-:W-:Y:S01]  /*41f0*/  FADD R15, R16, -R30 ;  /* 0x8000001e100f7221 */ /* 0x010fe20000000000 */
[----:B------:R-:W-:Y:S01]  /*4200*/  FFMA R25, R22, R22, R25 ;  /* 0x0000001616197223 */ /* 0x000fe20000000019 */
[----:B------:R-:W-:Y:S01]  /*4210*/  FADD R17, -R30, R17 ;  /* 0x000000111e117221 */ /* 0x000fe20000000100 */
[----:B------:R-:W-:Y:S01]  /*4220*/  FADD R18, R18, -R29 ;  /* 0x8000001d12127221 */ /* 0x000fe20000000000 */
[----:B------:R-:W-:Y:S01]  /*4230*/  FFMA R14, R15, R15, R14 ;  /* 0x0000000f0f0e7223 */ /* 0x000fe2000000000e */
[----:B------:R-:W-:Y:S02]  /*4240*/  FADD R28, -R29, R19 ;  /* 0x000000131d1c7221 */ /* 0x000fe40000000100 */
[----:B------:R-:W-:Y:S01]  /*4250*/  FFMA R25, R18, R18, R25 ;  /* 0x0000001212197223 */ /* 0x000fe20000000019 */
[----:B------:R-:W-:Y:S01]  /*4260*/  FFMA R14, R17, R17, R14 ;  /* 0x00000011110e7223 */ /* 0x000fe2000000000e */
[----:B------:R-:W-:-:S02]  /*4270*/  FADD R27, R27, -R30 ;  /* 0x8000001e1b1b7221 */ /* 0x000fc40000000000 */
[----:B------:R-:W-:Y:S02]  /*4280*/  FFMA R28, R28, R28, R25 ;  /* 0x0000001c1c1c7223 */ /* 0x000fe40000000019 */
[----:B------:R-:W-:-:S07]  /*4290*/  FFMA R35, R27, R27, R14 ;  /* 0x0000001b1b237223 */ /* 0x000fce000000000e */
.L_x_81:
[----:B------:R-:W-:Y:S05]  /*42a0*/  BSYNC.RECONVERGENT B1 ;  /* 0x0000000000017941 */ /* 0x000fea0003800200 */
.L_x_80:
[----:B------:R-:W-:Y:S05]  /*42b0*/  @!P1 BRA `(.L_x_74) ;  /* 0x0000000000389947 */ /* 0x000fea0003800000 */
[C---:B------:R-:W-:Y:S02]  /*42c0*/  LEA R16, R0.reuse, R3, 0x2 ;  /* 0x0000000300107211 */ /* 0x040fe400078e10ff */
[----:B------:R-:W-:Y:S02]  /*42d0*/  LEA R15, R0, R2, 0x2 ;  /* 0x00000002000f7211 */ /* 0x000fe400078e10ff */
[----:B------:R-:W-:-:S07]  /*42e0*/  IADD3 R0, PT, PT, -R20, RZ, RZ ;  /* 0x000000ff14007210 */ /* 0x000fce0007ffe1ff */
.L_x_82:
[----:B------:R1:W2:Y:S04]  /*42f0*/  LDL R3, [R15] ;  /* 0x000000000f037983 */ /* 0x0002a80000100800 */
[----:B------:R3:W4:Y:S01]  /*4300*/  LDL R14, [R16] ;  /* 0x00000000100e7983 */ /* 0x0007220000100800 */
[----:B------:R-:W-:Y:S02]  /*4310*/  IADD3 R0, PT, PT, R0, 0x1, RZ ;  /* 0x0000000100007810 */ /* 0x000fe40007ffe0ff */
[----:B-1----:R-:W-:Y:S02]  /*4320*/  IADD3 R15, PT, PT, R15, 0x4, RZ ;  /* 0x000000040f0f7810 */ /* 0x002fe40007ffe0ff */
[----:B------:R-:W-:Y:S02]  /*4330*/  ISETP.NE.AND P0, PT, R0, RZ, PT ;  /* 0x000000ff0000720c */ /* 0x000fe40003f05270 */
[----:B---3--:R-:W-:Y:S01]  /*4340*/  IADD3 R16, PT, PT, R16, 0x4, RZ ;  /* 0x0000000410107810 */ /* 0x008fe20007ffe0ff */
[----:B--2---:R-:W-:Y:S01]  /*4350*/  FADD R2, R3, -R30 ;  /* 0x8000001e03027221 */ /* 0x004fe20000000000 */
[----:B----4-:R-:W-:-:S03]  /*4360*/  FADD R3, R14, -R29 ;  /* 0x8000001d0e037221 */ /* 0x010fc60000000000 */
[----:B------:R-:W-:Y:S01]  /*4370*/  FFMA R35, R2, R2, R35 ;  /* 0x0000000202237223 */ /* 0x000fe20000000023 */
[----:B------:R-:W-:-:S05]  /*4380*/  FFMA R28, R3, R3, R28 ;  /* 0x00000003031c7223 */ /* 0x000fca000000001c */
[----:B------:R-:W-:Y:S05]  /*4390*/  @P0 BRA `(.L_x_82) ;  /* 0xfffffffc00d40947 */ /* 0x000fea000383ffff */
.L_x_74:
[----:B------:R-:W-:Y:S05]  /*43a0*/  BSYNC.RECONVERGENT B0 ;  /* 0x0000000000007941 */ /* 0x000fea0003800200 */
.L_x_73:
        /* <DEDUP_REMOVED lines=14> */
.L_x_84:
[----:B------:R-:W-:Y:S05]  /*4490*/  BSYNC.RECONVERGENT B2 ;  /* 0x0000000000027941 */ /* 0x000fea0003800200 */
.L_x_83:
        /* <DEDUP_REMOVED lines=14> */
.L_x_86:
[----:B------:R-:W-:Y:S05]  /*4580*/  BSYNC.RECONVERGENT B2 ;  /* 0x0000000000027941 */ /* 0x000fea0003800200 */
.L_x_85:
[----:B------:R-:W-:Y:S01]  /*4590*/  IADD3 R0, PT, PT, R2, -0xd000000, RZ ;  /* 0xf300000002007810 */ /* 0x000fe20007ffe0ff */
[----:B------:R1:W2:Y:S01]  /*45a0*/  MUFU.RSQ R15, R2 ;  /* 0x00000002000f7308 */ /* 0x0002a20000001400 */
[----:B------:R-:W-:Y:S02]  /*45b0*/  BSSY.RECONVERGENT B0, `(.L_x_87) ;  /* 0x000000c000007945 */ /* 0x000fe40003800200 */
[----:B------:R-:W-:-:S13]  /*45c0*/  ISETP.GT.U32.AND P0, PT, R0, 0x727fffff, PT ;  /* 0x727fffff0000780c */ /* 0x000fda0003f04070 */
[----:B-1----:R-:W-:Y:S05]  /*45d0*/  @!P0 BRA `(.L_x_88) ;  /* 0x0000000000148947 */ /* 0x002fea0003800000 */
[----:B------:R-:W-:Y:S02]  /*45e0*/  MOV R0, R2 ;  /* 0x0000000200007202 */ /* 0x000fe40000000f00 */
[----:B------:R-:W-:-:S07]  /*45f0*/  MOV R19, 0x4610 ;  /* 0x0000461000137802 */ /* 0x000fce0000000f00 */
[----:B0-2--5:R-:W-:Y:S05]  /*4600*/  CALL.REL.NOINC `($__internal_0_$__cuda_sm20_sqrt_rn_f32_slowpath) ;  /* 0x0000002800f07944 */ /* 0x025fea0003c00000 */
[----:B------:R-:W-:Y:S01]  /*4610*/  MOV R27, R25 ;  /* 0x00000019001b7202 */ /* 0x000fe20000000f00 */
[----:B------:R-:W-:Y:S06]  /*4620*/  BRA `(.L_x_89) ;  /* 0x0000000000107947 */ /* 0x000fec0003800000 */
.L_x_88:
[C---:B--2---:R-:W-:Y:S01]  /*4630*/  FMUL.FTZ R27, R15.reuse, R2 ;  /* 0x000000020f1b7220 */ /* 0x044fe20000410000 */
[----:B------:R-:W-:-:S03]  /*4640*/  FMUL.FTZ R0, R15, 0.5 ;  /* 0x3f0000000f007820 */ /* 0x000fc60000410000 */
[----:B------:R-:W-:-:S04]  /*4650*/  FFMA R2, -R27, R27, R2 ;  /* 0x0000001b1b027223 */ /* 0x000fc80000000102 */
[----:B------:R-:W-:-:S07]  /*4660*/  FFMA R27, R2, R0, R27 ;  /* 0x00000000021b7223 */ /* 0x000fce000000001b */
.L_x_89:
[----:B------:R-:W-:Y:S05]  /*4670*/  BSYNC.RECONVERGENT B0 ;  /* 0x0000000000007941 */ /* 0x000fea0003800200 */
.L_x_87:
[----:B------:R-:W-:Y:S01]  /*4680*/  IADD3 R2, PT, PT, R3, -0xd000000, RZ ;  /* 0xf300000003027810 */ /* 0x000fe20007ffe0ff */
[----:B------:R1:W2:Y:S01]  /*4690*/  MUFU.RSQ R0, R3 ;  /* 0x0000000300007308 */ /* 0x0002a20000001400 */
[----:B------:R-:W-:Y:S02]  /*46a0*/  BSSY.RECONVERGENT B0, `(.L_x_90) ;  /* 0x000000c000007945 */ /* 0x000fe40003800200 */
[----:B------:R-:W-:-:S13]  /*46b0*/  ISETP.GT.U32.AND P0, PT, R2, 0x727fffff, PT ;  /* 0x727fffff0200780c */ /* 0x000fda0003f04070 */
[----:B-1----:R-:W-:Y:S05]  /*46c0*/  @!P0 BRA `(.L_x_91) ;  /* 0x0000000000148947 */ /* 0x002fea0003800000 */
[----:B--2---:R-:W-:Y:S02]  /*46d0*/  MOV R0, R3 ;  /* 0x0000000300007202 */ /* 0x004fe40000000f00 */
[----:B------:R-:W-:-:S07]  /*46e0*/  MOV R19, 0x4700 ;  /* 0x0000470000137802 */ /* 0x000fce0000000f00 */
[----:B0----5:R-:W-:Y:S05]  /*46f0*/  CALL.REL.NOINC `($__internal_0_$__cuda_sm20_sqrt_rn_f32_slowpath) ;  /* 0x0000002800b47944 */ /* 0x021fea0003c00000 */
[----:B------:R-:W-:Y:S01]  /*4700*/  MOV R26, R25 ;  /* 0x00000019001a7202 */ /* 0x000fe20000000f00 */
[----:B------:R-:W-:Y:S06]  /*4710*/  BRA `(.L_x_92) ;  /* 0x0000000000107947 */ /* 0x000fec0003800000 */
.L_x_91:
[C---:B--2---:R-:W-:Y:S01]  /*4720*/  FMUL.FTZ R26, R0.reuse, R3 ;  /* 0x00000003001a7220 */ /* 0x044fe20000410000 */
[----:B------:R-:W-:-:S03]  /*4730*/  FMUL.FTZ R0, R0, 0.5 ;  /* 0x3f00000000007820 */ /* 0x000fc60000410000 */
[----:B------:R-:W-:-:S04]  /*4740*/  FFMA R3, -R26, R26, R3 ;  /* 0x0000001a1a037223 */ /* 0x000fc80000000103 */
[----:B------:R-:W-:-:S07]  /*4750*/  FFMA R26, R3, R0, R26 ;  /* 0x00000000031a7223 */ /* 0x000fce000000001a */
.L_x_92:
[----:B------:R-:W-:Y:S05]  /*4760*/  BSYNC.RECONVERGENT B0 ;  /* 0x0000000000007941 */ /* 0x000fea0003800200 */
.L_x_90:
[----:B------:R-:W-:Y:S01]  /*4770*/  BSSY.RECONVERGENT B3, `(.L_x_93) ;  /* 0x000023c000037945 */ /* 0x000fe20003800200 */
[----:B------:R-:W-:Y:S01]  /*4780*/  HFMA2 R28, -RZ, RZ, 0, 0 ;  /* 0x00000000ff1c7431 */ /* 0x000fe200000001ff */
[----:B------:R-:W-:Y:S02]  /*4790*/  MOV R24, RZ ;  /* 0x000000ff00187202 */ /* 0x000fe40000000f00 */
[----:B------:R-:W-:Y:S05]  /*47a0*/  @!P1 BRA `(.L_x_94) ;  /* 0x0000002000e09947 */ /* 0x000fea0003800000 */
[C---:B------:R-:W-:Y:S01]  /*47b0*/  IADD3 R0, PT, PT, R6.reuse, -0x1, RZ ;  /* 0xffffffff06007810 */ /* 0x040fe20007ffe0ff */
[----:B------:R-:W-:Y:S01]  /*47c0*/  BSSY.RECONVERGENT B2, `(.L_x_95) ;  /* 0x0000129000027945 */ /* 0x000fe20003800200 */
[----:B------:R-:W-:Y:S02]  /*47d0*/  LOP3.LUT R2, R6, 0x7, RZ, 0xc0, !PT ;  /* 0x0000000706027812 */ /* 0x000fe400078ec0ff */
[----:B------:R-:W-:Y:S02]  /*47e0*/  CS2R R24, SRZ ;  /* 0x0000000000187805 */ /* 0x000fe4000001ff00 */
[----:B------:R-:W-:Y:S02]  /*47f0*/  ISETP.GE.U32.AND P0, PT, R0, 0x7, PT ;  /* 0x000000070000780c */ /* 0x000fe40003f06070 */
[----:B------:R-:W-:-:S11]  /*4800*/  MOV R28, RZ ;  /* 0x000000ff001c7202 */ /* 0x000fd60000000f00 */
[----:B------:R-:W-:Y:S05]  /*4810*/  @!P0 BRA `(.L_x_96) ;  /* 0x00000010008c8947 */ /* 0x000fea0003800000 */
[----:B------:R-:W-:Y:S01]  /*4820*/  LOP3.LUT R25, R6, 0x7ffffff8, RZ, 0xc0, !PT ;  /* 0x7ffffff806197812 */ /* 0x000fe200078ec0ff */
[----:B------:R-:W-:Y:S01]  /*4830*/  HFMA2 R24, -RZ, RZ, 0, 0 ;  /* 0x00000000ff187431 */ /* 0x000fe200000001ff */
[C---:B------:R-:W-:Y:S02]  /*4840*/  IADD3 R20, PT, PT, R1.reuse, 0x81c, RZ ;  /* 0x0000081c01147810 */ /* 0x040fe40007ffe0ff */
[C---:B------:R-:W-:Y:S02]  /*4850*/  IADD3 R21, PT, PT, R1.reuse, 0x1028, RZ ;  /* 0x0000102801157810 */ /* 0x040fe40007ffe0ff */
[----:B------:R-:W-:Y:S02]  /*4860*/  IADD3 R22, PT, PT, R1, 0x10, RZ ;  /* 0x0000001001167810 */ /* 0x000fe40007ffe0ff */
[----:B------:R-:W-:-:S07]  /*4870*/  IADD3 R23, PT, PT, -R25, RZ, RZ ;  /* 0x000000ff19177210 */ /* 0x000fce0007ffe1ff */
.L_x_129:
        /* <DEDUP_REMOVED lines=15> */
.L_x_98:
[----:B------:R-:W-:Y:S05]  /*4970*/  BSYNC.RECONVERGENT B4 ;  /* 0x0000000000047941 */ /* 0x000fea0003800200 */
.L_x_97:
        /* <DEDUP_REMOVED lines=15> */
.L_x_100:
[----:B------:R-:W-:Y:S05]  /*4a70*/  BSYNC.RECONVERGENT B4 ;  /* 0x0000000000047941 */ /* 0x000fea0003800200 */
.L_x_99:
[----:B------:R-:W2:Y:S04]  /*4a80*/  LDL R17, [R20+-0xc] ;  /* 0xfffff40014117983 */ /* 0x000ea80000100800 */
[----:B------:R-:W3:Y:S01]  /*4a90*/  LDL R15, [R22+-0x10] ;  /* 0xfffff000160f7983 */ /* 0x000ee20000100800 */
[----:B------:R-:W1:Y:S01]  /*4aa0*/  MUFU.RCP R0, R27 ;  /* 0x0000001b00007308 */ /* 0x000e620000001000 */
[----:B------:R-:W-:Y:S01]  /*4ab0*/  BSSY.RECONVERGENT B4, `(.L_x_101) ;  /* 0x000000f000047945 */ /* 0x000fe20003800200 */
[----:B-1----:R-:W-:-:S04]  /*4ac0*/  FFMA R33, R0, -R27, 1 ;  /* 0x3f80000000217423 */ /* 0x002fc8000000081b */
[----:B------:R-:W-:Y:S01]  /*4ad0*/  FFMA R0, R0, R33, R0 ;  /* 0x0000002100007223 */ /* 0x000fe20000000000 */
[----:B--2---:R-:W-:-:S04]  /*4ae0*/  FADD R35, R17, -R30 ;  /* 0x8000001e11237221 */ /* 0x004fc80000000000 */
[----:B------:R-:W1:Y:S01]  /*4af0*/  FCHK P0, R35, R27 ;  /* 0x0000001b23007302 */ /* 0x000e620000000000 */
[----:B------:R-:W-:Y:S01]  /*4b00*/  FFMA R17, R0, R35, RZ ;  /* 0x0000002300117223 */ /* 0x000fe200000000ff */
[C---:B---3--:R-:W-:Y:S01]  /*4b10*/  FFMA R3, R15.reuse, R3, R24 ;  /* 0x000000030f037223 */ /* 0x048fe20000000018 */
[----:B------:R-:W-:Y:S02]  /*4b20*/  FFMA R19, R15, R19, R28 ;  /* 0x000000130f137223 */ /* 0x000fe4000000001c */
[----:B------:R-:W-:-:S04]  /*4b30*/  FFMA R14, R17, -R27, R35 ;  /* 0x8000001b110e7223 */ /* 0x000fc80000000023 */
[----:B------:R-:W-:Y:S01]  /*4b40*/  FFMA R24, R0, R14, R17 ;  /* 0x0000000e00187223 */ /* 0x000fe20000000011 */
[----:B-1----:R-:W-:Y:S06]  /*4b50*/  @!P0 BRA `(.L_x_102) ;  /* 0x0000000000108947 */ /* 0x002fec0003800000 */
[----:B------:R-:W-:Y:S02]  /*4b60*/  MOV R0, R27 ;  /* 0x0000001b00007202 */ /* 0x000fe40000000f00 */
[----:B------:R-:W-:-:S07]  /*4b70*/  MOV R14, 0x4b90 ;  /* 0x00004b90000e7802 */ /* 0x000fce0000000f00 */
[----:B0----5:R-:W-:Y:S05]  /*4b80*/  CALL.REL.NOINC `($__internal_1_$__cuda_sm3x_div_rn_noftz_f32_slowpath) ;  /* 0x0000002400ec7944 */ /* 0x021fea0003c00000 */
[----:B------:R-:W-:-:S07]  /*4b90*/  MOV R24, R0 ;  /* 0x0000000000187202 */ /* 0x000fce0000000f00 */
.L_x_102:
[----:B------:R-:W-:Y:S05]  /*4ba0*/  BSYNC.RECONVERGENT B4 ;  /* 0x0000000000047941 */ /* 0x000fea0003800200 */
.L_x_101:
[----:B------:R-:W2:Y:S01]  /*4bb0*/  LDL R0, [R21+-0xc] ;  /* 0xfffff40015007983 */ /* 0x000ea20000100800 */
[----:B------:R-:W1:Y:S01]  /*4bc0*/  MUFU.RCP R15, R26 ;  /* 0x0000001a000f7308 */ /* 0x000e620000001000 */
[----:B------:R-:W-:Y:S01]  /*4bd0*/  BSSY.RECONVERGENT B4, `(.L_x_103) ;  /* 0x000000d000047945 */ /* 0x000fe20003800200 */
[----:B-1----:R-:W-:Y:S01]  /*4be0*/  FFMA R14, R15, -R26, 1 ;  /* 0x3f8000000f0e7423 */ /* 0x002fe2000000081a */
[----:B--2---:R-:W-:-:S03]  /*4bf0*/  FADD R35, R0, -R29 ;  /* 0x8000001d00237221 */ /* 0x004fc60000000000 */
[----:B------:R-:W-:Y:S02]  /*4c00*/  FFMA R0, R15, R14, R15 ;  /* 0x0000000e0f007223 */ /* 0x000fe4000000000f */
[----:B------:R-:W1:Y:S02]  /*4c10*/  FCHK P0, R35, R26 ;  /* 0x0000001a23007302 */ /* 0x000e640000000000 */
        /* <DEDUP_REMOVED lines=8> */
.L_x_104:
[----:B------:R-:W-:Y:S05]  /*4ca0*/  BSYNC.RECONVERGENT B4 ;  /* 0x0000000000047941 */ /* 0x000fea0003800200 */
.L_x_103:
        /* <DEDUP_REMOVED lines=18> */
.L_x_106:
[----:B------:R-:W-:Y:S05]  /*4dd0*/  BSYNC.RECONVERGENT B4 ;  /* 0x0000000000047941 */ /* 0x000fea0003800200 */
.L_x_105:
        /* <DEDUP_REMOVED lines=15> */
.L_x_108:
[----:B------:R-:W-:Y:S05]  /*4ed0*/  BSYNC.RECONVERGENT B4 ;  /* 0x0000000000047941 */ /* 0x000fea0003800200 */
.L_x_107:
        /* <DEDUP_REMOVED lines=18> */
.L_x_110:
[----:B------:R-:W-:Y:S05]  /*5000*/  BSYNC.RECONVERGENT B4 ;  /* 0x0000000000047941 */ /* 0x000fea0003800200 */
.L_x_109:
        /* <DEDUP_REMOVED lines=15> */
.L_x_112:
[----:B------:R-:W-:Y:S05]  /*5100*/  BSYNC.RECONVERGENT B4 ;  /* 0x0000000000047941 */ /* 0x000fea0003800200 */
.L_x_111:
[----:B------:R-:W2:Y:S04]  /*5110*/  LDL R15, [R20] ;  /* 0x00000000140f7983 */ /* 0x000ea80000100800 */
        /* <DEDUP_REMOVED lines=17> */
.L_x_114:
[----:B------:R-:W-:Y:S05]  /*5230*/  BSYNC.RECONVERGENT B4 ;  /* 0x0000000000047941 */ /* 0x000fea0003800200 */
.L_x_113:
[----:B------:R-:W2:Y:S01]  /*5240*/  LDL R0, [R21] ;  /* 0x0000000015007983 */ /* 0x000ea20000100800 */
        /* <DEDUP_REMOVED lines=14> */
.L_x_116:
[----:B------:R-:W-:Y:S05]  /*5330*/  BSYNC.RECONVERGENT B4 ;  /* 0x0000000000047941 */ /* 0x000fea0003800200 */
.L_x_115:
[----:B------:R-:W2:Y:S04]  /*5340*/  LDL R15, [R20+0x4] ;  /* 0x00000400140f7983 */ /* 0x000ea80000100800 */
[----:B------:R-:W3:Y:S01]  /*5350*/  LDL R16, [R22] ;  /* 0x0000000016107983 */ /* 0x000ee20000100800 */
        /* <DEDUP_REMOVED lines=16> */
.L_x_118:
[----:B------:R-:W-:Y:S05]  /*5460*/  BSYNC.RECONVERGENT B4 ;  /* 0x0000000000047941 */ /* 0x000fea0003800200 */
.L_x_117:
[----:B------:R-:W2:Y:S01]  /*5470*/  LDL R0, [R21+0x4] ;  /* 0x0000040015007983 */ /* 0x000ea20000100800 */
        /* <DEDUP_REMOVED lines=14> */
.L_x_120:
[----:B------:R-:W-:Y:S05]  /*5560*/  BSYNC.RECONVERGENT B4 ;  /* 0x0000000000047941 */ /* 0x000fea0003800200 */
.L_x_119:
[----:B------:R-:W2:Y:S04]  /*5570*/  LDL R15, [R20+0x8] ;  /* 0x00000800140f7983 */ /* 0x000ea80000100800 */
[----:B------:R-:W3:Y:S01]  /*5580*/  LDL R16, [R22+0x4] ;  /* 0x0000040016107983 */ /* 0x000ee20000100800 */
        /* <DEDUP_REMOVED lines=16> */
.L_x_122:
[----:B------:R-:W-:Y:S05]  /*5690*/  BSYNC.RECONVERGENT B4 ;  /* 0x0000000000047941 */ /* 0x000fea0003800200 */
.L_x_121:
        /* <DEDUP_REMOVED lines=15> */
.L_x_124:
[----:B------:R-:W-:Y:S05]  /*5790*/  BSYNC.RECONVERGENT B4 ;  /* 0x0000000000047941 */ /* 0x000fea0003800200 */
.L_x_123:
        /* <DEDUP_REMOVED lines=18> */
.L_x_126:
[----:B------:R-:W-:Y:S05]  /*58c0*/  BSYNC.RECONVERGENT B4 ;  /* 0x0000000000047941 */ /* 0x000fea0003800200 */
.L_x_125:
        /* <DEDUP_REMOVED lines=14> */
.L_x_128:
[----:B------:R-:W-:Y:S05]  /*59b0*/  BSYNC.RECONVERGENT B4 ;  /* 0x0000000000047941 */ /* 0x000fea0003800200 */
.L_x_127:
[----:B------:R1:W2:Y:S01]  /*59c0*/  LDL R14, [R22+0xc] ;  /* 0x00000c00160e7983 */ /* 0x0002a20000100800 */
[----:B------:R-:W-:Y:S02]  /*59d0*/  IADD3 R23, PT, PT, R23, 0x8, RZ ;  /* 0x0000000817177810 */ /* 0x000fe40007ffe0ff */
[----:B------:R-:W-:Y:S02]  /*59e0*/  IADD3 R20, PT, PT, R20, 0x20, RZ ;  /* 0x0000002014147810 */ /* 0x000fe40007ffe0ff */
[----:B------:R-:W-:Y:S02]  /*59f0*/  ISETP.NE.AND P0, PT, R23, RZ, PT ;  /* 0x000000ff1700720c */ /* 0x000fe40003f05270 */
[----:B------:R-:W-:Y:S02]  /*5a00*/  IADD3 R21, PT, PT, R21, 0x20, RZ ;  /* 0x0000002015157810 */ /* 0x000fe40007ffe0ff */
[----:B-1----:R-:W-:Y:S01]  /*5a10*/  IADD3 R22, PT, PT, R22, 0x20, RZ ;  /* 0x0000002016167810 */ /* 0x002fe20007ffe0ff */
[C---:B--2---:R-:W-:Y:S01]  /*5a20*/  FFMA R28, R14.reuse, R24, R19 ;  /* 0x000000180e1c7223 */ /* 0x044fe20000000013 */
[----:B------:R-:W-:-:S07]  /*5a30*/  FFMA R24, R14, R0, R3 ;  /* 0x000000000e187223 */ /* 0x000fce0000000003 */
[----:B------:R-:W-:Y:S05]  /*5a40*/  @P0 BRA `(.L_x_129) ;  /* 0xffffffec008c0947 */ /* 0x000fea000383ffff */
.L_x_96:
[----:B------:R-:W-:Y:S05]  /*5a50*/  BSYNC.RECONVERGENT B2 ;  /* 0x0000000000027941 */ /* 0x000fea0003800200 */
.L_x_95:
[----:B------:R-:W-:-:S13]  /*5a60*/  ISETP.NE.AND P0, PT, R2, RZ, PT ;  /* 0x000000ff0200720c */ /* 0x000fda0003f05270 */
[----:B------:R-:W-:Y:S05]  /*5a70*/  @!P0 BRA `(.L_x_94) ;  /* 0x00000010002c8947 */ /* 0x000fea0003800000 */
[----:B------:R-:W-:Y:S01]  /*5a80*/  ISETP.GE.U32.AND P0, PT, R2, 0x4, PT ;  /* 0x000000040200780c */ /* 0x000fe20003f06070 */
[----:B------:R-:W-:Y:S01]  /*5a90*/  BSSY.RECONVERGENT B2, `(.L_x_130) ;  /* 0x0000092000027945 */ /* 0x000fe20003800200 */
[----:B------:R-:W-:-:S11]  /*5aa0*/  LOP3.LUT R2, R6, 0x3, RZ, 0xc0, !PT ;  /* 0x0000000306027812 */ /* 0x000fd600078ec0ff */
[----:B------:R-:W-:Y:S05]  /*5ab0*/  @!P0 BRA `(.L_x_131) ;  /* 0x00000008003c8947 */ /* 0x000fea0003800000 */
[----:B------:R-:W-:-:S05]  /*5ac0*/  LEA R19, R25, UR20, 0x2 ;  /* 0x0000001419137c11 */ /* 0x000fca000f8e10ff */
[----:B------:R-:W2:Y:S01]  /*5ad0*/  LDL R3, [R19+0x80c] ;  /* 0x00080c0013037983 */ /* 0x000ea20000100800 */
        /* <DEDUP_REMOVED lines=14> */
.L_x_133:
[----:B------:R-:W-:Y:S05]  /*5bc0*/  BSYNC.RECONVERGENT B4 ;  /* 0x0000000000047941 */ /* 0x000fea0003800200 */
.L_x_132:
[----:B------:R-:W-:-:S05]  /*5bd0*/  LEA R3, R25, UR20, 0x2 ;  /* 0x0000001419037c11 */ /* 0x000fca000f8e10ff */
        /* <DEDUP_REMOVED lines=15> */
.L_x_135:
[----:B------:R-:W-:Y:S05]  /*5cd0*/  BSYNC.RECONVERGENT B4 ;  /* 0x0000000000047941 */ /* 0x000fea0003800200 */
.L_x_134:
[----:B------:R-:W2:Y:S01]  /*5ce0*/  LDL R23, [R19+0x810] ;  /* 0x0008100013177983 */ /* 0x000ea20000100800 */
[----:B------:R-:W-:-:S05]  /*5cf0*/  LEA R20, R25, UR20, 0x2 ;  /* 0x0000001419147c11 */ /* 0x000fca000f8e10ff */
        /* <DEDUP_REMOVED lines=17> */
.L_x_137:
[----:B------:R-:W-:Y:S05]  /*5e10*/  BSYNC.RECONVERGENT B4 ;  /* 0x0000000000047941 */ /* 0x000fea0003800200 */
.L_x_136:
        /* <DEDUP_REMOVED lines=15> */
.L_x_139:
[----:B------:R-:W-:Y:S05]  /*5f10*/  BSYNC.RECONVERGENT B4 ;  /* 0x0000000000047941 */ /* 0x000fea0003800200 */
.L_x_138:
        /* <DEDUP_REMOVED lines=18> */
.L_x_141:
[----:B------:R-:W-:Y:S05]  /*6040*/  BSYNC.RECONVERGENT B4 ;  /* 0x0000000000047941 */ /* 0x000fea0003800200 */
.L_x_140:
        /* <DEDUP_REMOVED lines=15> */
.L_x_143:
[----:B------:R-:W-:Y:S05]  /*6140*/  BSYNC.RECONVERGENT B4 ;  /* 0x0000000000047941 */ /* 0x000fea0003800200 */
.L_x_142:
        /* <DEDUP_REMOVED lines=18> */
.L_x_145:
[----:B------:R-:W-:Y:S05]  /*6270*/  BSYNC.RECONVERGENT B4 ;  /* 0x0000000000047941 */ /* 0x000fea0003800200 */
.L_x_144:
        /* <DEDUP_REMOVED lines=14> */
.L_x_147:
[----:B------:R-:W-:Y:S05]  /*6360*/  BSYNC.RECONVERGENT B4 ;  /* 0x0000000000047941 */ /* 0x000fea0003800200 */
.L_x_146:
[----:B------:R-:W2:Y:S01]  /*6370*/  LDL R3, [R20+0xc] ;  /* 0x00000c0014037983 */ /* 0x000ea20000100800 */
[----:B------:R-:W-:Y:S01]  /*6380*/  IADD3 R25, PT, PT, R25, 0x4, RZ ;  /* 0x0000000419197810 */ /* 0x000fe20007ffe0ff */
[C---:B--2---:R-:W-:Y:S01]  /*6390*/  FFMA R28, R3.reuse, R19, R28 ;  /* 0x00000013031c7223 */ /* 0x044fe2000000001c */
[----:B------:R-:W-:-:S07]  /*63a0*/  FFMA R24, R3, R0, R24 ;  /* 0x0000000003187223 */ /* 0x000fce0000000018 */
.L_x_131:
[----:B------:R-:W-:Y:S05]  /*63b0*/  BSYNC.RECONVERGENT B2 ;  /* 0x0000000000027941 */ /* 0x000fea0003800200 */
.L_x_130:
[----:B------:R-:W-:-:S13]  /*63c0*/  ISETP.NE.AND P0, PT, R2, RZ, PT ;  /* 0x000000ff0200720c */ /* 0x000fda0003f05270 */
[----:B------:R-:W-:Y:S05]  /*63d0*/  @!P0 BRA `(.L_x_94) ;  /* 0x0000000400d48947 */ /* 0x000fea0003800000 */
[----:B------:R-:W-:Y:S01]  /*63e0*/  ISETP.NE.AND P0, PT, R2, 0x1, PT ;  /* 0x000000010200780c */ /* 0x000fe20003f05270 */
[----:B------:R-:W-:-:S12]  /*63f0*/  BSSY.RECONVERGENT B2, `(.L_x_148) ;  /* 0x000004b000027945 */ /* 0x000fd80003800200 */
        /* <DEDUP_REMOVED lines=17> */
.L_x_151:
[----:B------:R-:W-:Y:S05]  /*6510*/  BSYNC.RECONVERGENT B4 ;  /* 0x0000000000047941 */ /* 0x000fea0003800200 */
.L_x_150:
        /* <DEDUP_REMOVED lines=16> */
.L_x_153:
[----:B------:R-:W-:Y:S05]  /*6620*/  BSYNC.RECONVERGENT B4 ;  /* 0x0000000000047941 */ /* 0x000fea0003800200 */
.L_x_152:
        /* <DEDUP_REMOVED lines=19> */
.L_x_155:
[----:B------:R-:W-:Y:S05]  /*6760*/  BSYNC.RECONVERGENT B4 ;  /* 0x0000000000047941 */ /* 0x000fea0003800200 */
.L_x_154:
        /* <DEDUP_REMOVED lines=14> */
.L_x_157:
[----:B------:R-:W-:Y:S05]  /*6850*/  BSYNC.RECONVERGENT B4 ;  /* 0x0000000000047941 */ /* 0x000fea0003800200 */
.L_x_156:
[----:B------:R-:W2:Y:S01]  /*6860*/  LDL R20, [R20+0x4] ;  /* 0x0000040014147983 */ /* 0x000ea20000100800 */
[----:B------:R-:W-:Y:S01]  /*6870*/  IADD3 R25, PT, PT, R25, 0x2, RZ ;  /* 0x0000000219197810 */ /* 0x000fe20007ffe0ff */
[C---:B--2---:R-:W-:Y:S01]  /*6880*/  FFMA R28, R20.reuse, R28, R19 ;  /* 0x0000001c141c7223 */ /* 0x044fe20000000013 */
[----:B------:R-:W-:-:S07]  /*6890*/  FFMA R24, R20, R0, R24 ;  /* 0x0000000014187223 */ /* 0x000fce0000000018 */
.L_x_149:
[----:B------:R-:W-:Y:S05]  /*68a0*/  BSYNC.RECONVERGENT B2 ;  /* 0x0000000000027941 */ /* 0x000fea0003800200 */
.L_x_148:
[----:B------:R-:W-:-:S04]  /*68b0*/  LOP3.LUT R6, R6, 0x1, RZ, 0xc0, !PT ;  /* 0x0000000106067812 */ /* 0x000fc800078ec0ff */
[----:B------:R-:W-:-:S13]  /*68c0*/  ISETP.NE.U32.AND P0, PT, R6, 0x1, PT ;  /* 0x000000010600780c */ /* 0x000fda0003f05070 */
[----:B------:R-:W-:Y:S05]  /*68d0*/  @P0 BRA `(.L_x_94) ;  /* 0x0000000000940947 */ /* 0x000fea0003800000 */
        /* <DEDUP_REMOVED lines=16> */
.L_x_159:
[----:B------:R-:W-:Y:S05]  /*69e0*/  BSYNC.RECONVERGENT B2 ;  /* 0x0000000000027941 */ /* 0x000fea0003800200 */
.L_x_158:
        /* <DEDUP_REMOVED lines=15> */
.L_x_161:
[----:B------:R-:W-:Y:S05]  /*6ae0*/  BSYNC.RECONVERGENT B2 ;  /* 0x0000000000027941 */ /* 0x000fea0003800200 */
.L_x_160:
[----:B------:R-:W-:-:S06]  /*6af0*/  LEA R15, R25, UR20, 0x2 ;  /* 0x00000014190f7c11 */ /* 0x000fcc000f8e10ff */
[----:B------:R-:W2:Y:S02]  /*6b00*/  LDL R15, [R15] ;  /* 0x000000000f0f7983 */ /* 0x000ea40000100800 */
[C---:B--2---:R-:W-:Y:S01]  /*6b10*/  FFMA R28, R15.reuse, R3, R28 ;  /* 0x000000030f1c7223 */ /* 0x044fe2000000001c */
[----:B------:R-:W-:-:S07]  /*6b20*/  FFMA R24, R15, R0, R24 ;  /* 0x000000000f187223 */ /* 0x000fce0000000018 */
.L_x_94:
[----:B------:R-:W-:Y:S05]  /*6b30*/  BSYNC.RECONVERGENT B3 ;  /* 0x0000000000037941 */ /* 0x000fea0003800200 */
.L_x_93:
        /* <DEDUP_REMOVED lines=14> */
.L_x_163:
[----:B------:R-:W-:Y:S05]  /*6c20*/  BSYNC.RECONVERGENT B2 ;  /* 0x0000000000027941 */ /* 0x000fea0003800200 */
.L_x_162:
        /* <DEDUP_REMOVED lines=14> */
.L_x_165:
[----:B------:R-:W-:Y:S05]  /*6d10*/  BSYNC.RECONVERGENT B2 ;  /* 0x0000000000027941 */ /* 0x000fea0003800200 */
.L_x_164:
[----:B------:R-:W-:Y:S01]  /*6d20*/  FSETP.GT.AND P0, PT, R4, RZ, PT ;  /* 0x000000ff0400720b */ /* 0x000fe20003f04000 */
[----:B------:R-:W-:-:S12]  /*6d30*/  BSSY.RECONVERGENT B2, `(.L_x_166) ;  /* 0x0000033000027945 */ /* 0x000fd80003800200 */
[----:B------:R-:W-:Y:S05]  /*6d40*/  @!P0 BRA `(.L_x_167) ;  /* 0x0000000000b88947 */ /* 0x000fea0003800000 */
[----:B------:R-:W1:Y:S01]  /*6d50*/  MUFU.RCP R15, R4 ;  /* 0x00000004000f7308 */ /* 0x000e620000001000 */
[----:B------:R-:W-:Y:S07]  /*6d60*/  BSSY.RECONVERGENT B3, `(.L_x_168) ;  /* 0x000000d000037945 */ /* 0x000fee0003800200 */
[----:B------:R-:W2:Y:S01]  /*6d70*/  FCHK P0, R5, R4 ;  /* 0x0000000405007302 */ /* 0x000ea20000000000 */
[----:B-1----:R-:W-:-:S04]  /*6d80*/  FFMA R0, R15, -R4, 1 ;  /* 0x3f8000000f007423 */ /* 0x002fc80000000804 */
[----:B------:R-:W-:-:S04]  /*6d90*/  FFMA R0, R15, R0, R15 ;  /* 0x000000000f007223 */ /* 0x000fc8000000000f */
[----:B------:R-:W-:-:S04]  /*6da0*/  FFMA R6, R0, R5, RZ ;  /* 0x0000000500067223 */ /* 0x000fc800000000ff */
[----:B------:R-:W-:-:S04]  /*6db0*/  FFMA R15, R6, -R4, R5 ;  /* 0x80000004060f7223 */ /* 0x000fc80000000005 */
[----:B------:R-:W-:Y:S01]  /*6dc0*/  FFMA R6, R0, R15, R6 ;  /* 0x0000000f00067223 */ /* 0x000fe20000000006 */
[----:B--2---:R-:W-:Y:S06]  /*6dd0*/  @!P0 BRA `(.L_x_169) ;  /* 0x0000000000148947 */ /* 0x004fec0003800000 */
[----:B------:R-:W-:Y:S02]  /*6de0*/  MOV R35, R5 ;  /* 0x0000000500237202 */ /* 0x000fe40000000f00 */
[----:B------:R-:W-:Y:S02]  /*6df0*/  MOV R0, R4 ;  /* 0x0000000400007202 */ /* 0x000fe40000000f00 */
[----:B------:R-:W-:-:S07]  /*6e00*/  MOV R14, 0x6e20 ;  /* 0x00006e20000e7802 */ /* 0x000fce0000000f00 */
[----:B0----5:R-:W-:Y:S05]  /*6e10*/  CALL.REL.NOINC `($__internal_1_$__cuda_sm3x_div_rn_noftz_f32_slowpath) ;  /* 0x0000000400487944 */ /* 0x021fea0003c00000 */
[----:B------:R-:W-:-:S07]  /*6e20*/  MOV R6, R0 ;  /* 0x0000000000067202 */ /* 0x000fce0000000f00 */
.L_x_169:
[----:B------:R-:W-:Y:S05]  /*6e30*/  BSYNC.RECONVERGENT B3 ;  /* 0x0000000000037941 */ /* 0x000fea0003800200 */
.L_x_168:
[----:B------:R-:W1:Y:S01]  /*6e40*/  MUFU.RCP R5, R4 ;  /* 0x0000000400057308 */ /* 0x000e620000001000 */
[----:B------:R-:W-:Y:S07]  /*6e50*/  BSSY.RECONVERGENT B3, `(.L_x_170) ;  /* 0x000000e000037945 */ /* 0x000fee0003800200 */
[----:B------:R-:W2:Y:S01]  /*6e60*/  FCHK P0, R7, R4 ;  /* 0x0000000407007302 */ /* 0x000ea20000000000 */
[----:B-1----:R-:W-:-:S04]  /*6e70*/  FFMA R0, R5, -R4, 1 ;  /* 0x3f80000005007423 */ /* 0x002fc80000000804 */
[----:B------:R-:W-:Y:S01]  /*6e80*/  FFMA R0, R5, R0, R5 ;  /* 0x0000000005007223 */ /* 0x000fe20000000005 */
[----:B------:R-:W-:-:S03]  /*6e90*/  MOV R5, R6 ;  /* 0x0000000600057202 */ /* 0x000fc60000000f00 */
        /* <DEDUP_REMOVED lines=9> */
.L_x_171:
[----:B------:R-:W-:Y:S05]  /*6f30*/  BSYNC.RECONVERGENT B3 ;  /* 0x0000000000037941 */ /* 0x000fea0003800200 */
.L_x_170:
        /* <DEDUP_REMOVED lines=13> */
.L_x_173:
[----:B------:R-:W-:Y:S05]  /*7010*/  BSYNC.RECONVERGENT B3 ;  /* 0x0000000000037941 */ /* 0x000fea0003800200 */
.L_x_172:
[----:B------:R-:W-:Y:S05]  /*7020*/  BRA `(.L_x_174) ;  /* 0x00000000000c7947 */ /* 0x000fea0003800000 */
.L_x_167:
[----:B-----5:R1:W2:Y:S08]  /*7030*/  I2F.U16 R5, R12 ;  /* 0x0000000c00057306 */ /* 0x0202b00000101000 */
[----:B------:R1:W3:Y:S08]  /*7040*/  I2F.U16 R6, R11 ;  /* 0x0000000b00067306 */ /* 0x0002f00000101000 */
[----:B--2---:R1:W4:Y:S02]  /*7050*/  I2F.U16 R0, R10 ;  /* 0x0000000a00007306 */ /* 0x0043240000101000 */
.L_x_174:
[----:B------:R-:W-:Y:S05]  /*7060*/  BSYNC.RECONVERGENT B2 ;  /* 0x0000000000027941 */ /* 0x000fea0003800200 */
.L_x_166:
[----:B------:R-:W1:Y:S01]  /*7070*/  LDCU.64 UR4, c[0x0][0x3b8] ;  /* 0x00007700ff0477ac */ /* 0x000e620008000a00 */
[----:B------:R-:W2:Y:S08]  /*7080*/  LDC.64 R16, c[0x0][0x388] ;  /* 0x0000e200ff107b82 */ /* 0x000eb00000000a00 */
[----:B------:R-:W0:Y:S01]  /*7090*/  LDC.64 R14, c[0x0][0x380] ;  /* 0x0000e000ff0e7b82 */ /* 0x000e220000000a00 */
[----:B-1---5:R-:W-:-:S04]  /*70a0*/  IMAD R11, R12, UR4, R11 ;  /* 0x000000040c0b7c24 */ /* 0x022fc8000f8e020b */
[----:B------:R-:W-:-:S04]  /*70b0*/  IMAD R11, R11, UR5, R10 ;  /* 0x000000050b0b7c24 */ /* 0x000fc8000f8e020a */
[----:B--2---:R-:W-:-:S06]  /*70c0*/  IMAD.WIDE R16, R11, 0x2, R16 ;  /* 0x000000020b107825 */ /* 0x004fcc00078e0210 */
[----:B------:R-:W2:Y:S01]  /*70d0*/  LDG.E.U16.CONSTANT R16, desc[UR18][R16.64] ;  /* 0x0000001210107981 */ /* 0x000ea2000c1e9500 */
[----:B0-----:R-:W-:Y:S02]  /*70e0*/  IMAD.WIDE R14, R11, 0x4, R14 ;  /* 0x000000040b0e7825 */ /* 0x001fe400078e020e */
[----:B------:R-:W0:Y:S04]  /*70f0*/  LDC.64 R10, c[0x0][0x3a8] ;  /* 0x0000ea00ff0a7b82 */ /* 0x000e280000000a00 */
[----:B------:R-:W2:Y:S01]  /*7100*/  LDG.E.CONSTANT R15, desc[UR18][R14.64] ;  /* 0x000000120e0f7981 */ /* 0x000ea2000c1e9900 */
[----:B------:R-:W-:-:S05]  /*7110*/  SHF.L.U32 R13, R13, 0x3, RZ ;  /* 0x000000030d0d7819 */ /* 0x000fca00000006ff */
[----:B0-----:R-:W-:-:S05]  /*7120*/  IMAD.WIDE R10, R13, 0x4, R10 ;  /* 0x000000040d0a7825 */ /* 0x001fca00078e020a */
[----:B------:R-:W-:Y:S04]  /*7130*/  STG.E desc[UR18][R10.64], R5 ;  /* 0x000000050a007986 */ /* 0x000fe8000c101912 */
[----:B---3--:R-:W-:Y:S04]  /*7140*/  STG.E desc[UR18][R10.64+0x4], R6 ;  /* 0x000004060a007986 */ /* 0x008fe8000c101912 */
[----:B----4-:R-:W-:Y:S04]  /*7150*/  STG.E desc[UR18][R10.64+0x8], R0 ;  /* 0x000008000a007986 */ /* 0x010fe8000c101912 */
[----:B------:R-:W-:Y:S04]  /*7160*/  STG.E desc[UR18][R10.64+0xc], R8 ;  /* 0x00000c080a007986 */ /* 0x000fe8000c101912 */
[----:B------:R-:W-:Y:S04]  /*7170*/  STG.E desc[UR18][R10.64+0x10], R3 ;  /* 0x000010030a007986 */ /* 0x000fe8000c101912 */
[----:B------:R-:W-:Y:S01]  /*7180*/  STG.E desc[UR18][R10.64+0x18], R2 ;  /* 0x000018020a007986 */ /* 0x000fe2000c101912 */
[----:B--2---:R-:W-:-:S05]  /*7190*/  I2FP.F32.U32 R7, R16 ;  /* 0x0000001000077245 */ /* 0x004fca0000201000 */
[----:B------:R-:W-:Y:S04]  /*71a0*/  STG.E desc[UR18][R10.64+0x1c], R7 ;  /* 0x00001c070a007986 */ /* 0x000fe8000c101912 */
[----:B------:R-:W-:Y:S01]  /*71b0*/  STG.E desc[UR18][R10.64+0x14], R15 ;  /* 0x0000140f0a007986 */ /* 0x000fe2000c101912 */
[----:B------:R-:W-:Y:S05]  /*71c0*/  EXIT ;  /* 0x000000000000794d */ /* 0x000fea0003800000 */
        .weak           $__internal_0_$__cuda_sm20_sqrt_rn_f32_slowpath
        .type           $__internal_0_$__cuda_sm20_sqrt_rn_f32_slowpath,@function
        .size           $__internal_0_$__cuda_sm20_sqrt_rn_f32_slowpath,($__internal_1_$__cuda_sm3x_div_rn_noftz_f32_slowpath - $__internal_0_$__cuda_sm20_sqrt_rn_f32_slowpath)
$__internal_0_$__cuda_sm20_sqrt_rn_f32_slowpath:
[----:B------:R-:W-:-:S13]  /*71d0*/  LOP3.LUT P0, RZ, R0, 0x7fffffff, RZ, 0xc0, !PT ;  /* 0x7fffffff00ff7812 */ /* 0x000fda000780c0ff */
[----:B------:R-:W-:Y:S01]  /*71e0*/  @!P0 MOV R14, R0 ;  /* 0x00000000000e8202 */ /* 0x000fe20000000f00 */
[----:B------:R-:W-:Y:S06]  /*71f0*/  @!P0 BRA `(.L_x_175) ;  /* 0x0000000000408947 */ /* 0x000fec0003800000 */
[----:B------:R-:W-:-:S13]  /*7200*/  FSETP.GEU.FTZ.AND P0, PT, R0, RZ, PT ;  /* 0x000000ff0000720b */ /* 0x000fda0003f1e000 */
[----:B------:R-:W-:Y:S01]  /*7210*/  @!P0 MOV R14, 0x7fffffff ;  /* 0x7fffffff000e8802 */ /* 0x000fe20000000f00 */
[----:B------:R-:W-:Y:S06]  /*7220*/  @!P0 BRA `(.L_x_175) ;  /* 0x0000000000348947 */ /* 0x000fec0003800000 */
[----:B------:R-:W-:-:S13]  /*7230*/  FSETP.GTU.FTZ.AND P0, PT, |R0|, +INF , PT ;  /* 0x7f8000000000780b */ /* 0x000fda0003f1c200 */
[----:B------:R-:W-:Y:S01]  /*7240*/  @P0 FADD.FTZ R14, R0, 1 ;  /* 0x3f800000000e0421 */ /* 0x000fe20000010000 */
[----:B------:R-:W-:Y:S06]  /*7250*/  @P0 BRA `(.L_x_175) ;  /* 0x0000000000280947 */ /* 0x000fec0003800000 */
[----:B------:R-:W-:-:S13]  /*7260*/  FSETP.NEU.FTZ.AND P0, PT, |R0|, +INF , PT ;  /* 0x7f8000000000780b */ /* 0x000fda0003f1d200 */
[----:B------:R-:W-:-:S04]  /*7270*/  @P0 FFMA R15, R0, 1.84467440737095516160e+19, RZ ;  /* 0x5f800000000f0823 */ /* 0x000fc800000000ff */
[----:B------:R-:W0:Y:S02]  /*7280*/  @P0 MUFU.RSQ R14, R15 ;  /* 0x0000000f000e0308 */ /* 0x000e240000001400 */
[----:B0-----:R-:W-:Y:S01]  /*7290*/  @P0 FMUL.FTZ R16, R15, R14 ;  /* 0x0000000e0f100220 */ /* 0x001fe20000410000 */
[----:B------:R-:W-:Y:S01]  /*72a0*/  @P0 FMUL.FTZ R18, R14, 0.5 ;  /* 0x3f0000000e120820 */ /* 0x000fe20000410000 */
[----:B------:R-:W-:Y:S02]  /*72b0*/  @!P0 MOV R14, R0 ;  /* 0x00000000000e8202 */ /* 0x000fe40000000f00 */
[----:B------:R-:W-:-:S04]  /*72c0*/  @P0 FADD.FTZ R17, -R16, -RZ ;  /* 0x800000ff10110221 */ /* 0x000fc80000010100 */
[----:B------:R-:W-:-:S04]  /*72d0*/  @P0 FFMA R17, R16, R17, R15 ;  /* 0x0000001110110223 */ /* 0x000fc8000000000f */
[----:B------:R-:W-:-:S04]  /*72e0*/  @P0 FFMA R17, R17, R18, R16 ;  /* 0x0000001211110223 */ /* 0x000fc80000000010 */
[----:B------:R-:W-:-:S07]  /*72f0*/  @P0 FMUL.FTZ R14, R17, 2.3283064365386962891e-10 ;  /* 0x2f800000110e0820 */ /* 0x000fce0000410000 */
.L_x_175:
[----:B------:R-:W-:Y:S01]  /*7300*/  HFMA2 R15, -RZ, RZ, 0, 0 ;  /* 0x00000000ff0f7431 */ /* 0x000fe200000001ff */
[----:B------:R-:W-:Y:S02]  /*7310*/  MOV R25, R14 ;  /* 0x0000000e00197202 */ /* 0x000fe40000000f00 */
[----:B------:R-:W-:-:S04]  /*7320*/  MOV R14, R19 ;  /* 0x00000013000e7202 */ /* 0x000fc80000000f00 */
[----:B------:R-:W-:Y:S05]  /*7330*/  RET.REL.NODEC R14 `(delta_fit_cross_corr) ;  /* 0xffffff8c0e307950 */ /* 0x000fea0003c3ffff */
        .weak           $__internal_1_$__cuda_sm3x_div_rn_noftz_f32_slowpath
        .type           $__internal_1_$__cuda_sm3x_div_rn_noftz_f32_slowpath,@function
        .size           $__internal_1_$__cuda_sm3x_div_rn_noftz_f32_slowpath,(.L_x_195 - $__internal_1_$__cuda_sm3x_div_rn_noftz_f32_slowpath)
$__internal_1_$__cuda_sm3x_div_rn_noftz_f32_slowpath:
[----:B------:R-:W-:Y:S01]  /*7340*/  SHF.R.U32.HI R15, RZ, 0x17, R0 ;  /* 0x00000017ff0f7819 */ /* 0x000fe20000011600 */
[----:B------:R-:W-:Y:S01]  /*7350*/  BSSY.RECONVERGENT B0, `(.L_x_176) ;  /* 0x0000062000007945 */ /* 0x000fe20003800200 */
[----:B------:R-:W-:Y:S02]  /*7360*/  SHF.R.U32.HI R18, RZ, 0x17, R35 ;  /* 0x00000017ff127819 */ /* 0x000fe40000011623 */
[----:B------:R-:W-:Y:S02]  /*7370*/  LOP3.LUT R15, R15, 0xff, RZ, 0xc0, !PT ;  /* 0x000000ff0f0f7812 */ /* 0x000fe400078ec0ff */
[----:B------:R-:W-:Y:S02]  /*7380*/  LOP3.LUT R18, R18, 0xff, RZ, 0xc0, !PT ;  /* 0x000000ff12127812 */ /* 0x000fe400078ec0ff */
[----:B------:R-:W-:Y:S02]  /*7390*/  IADD3 R17, PT, PT, R15, -0x1, RZ ;  /* 0xffffffff0f117810 */ /* 0x000fe40007ffe0ff */
[----:B------:R-:W-:-:S02]  /*73a0*/  IADD3 R36, PT, PT, R18, -0x1, RZ ;  /* 0xffffffff12247810 */ /* 0x000fc40007ffe0ff */
[----:B------:R-:W-:-:S04]  /*73b0*/  ISETP.GT.U32.AND P0, PT, R17, 0xfd, PT ;  /* 0x000000fd1100780c */ /* 0x000fc80003f04070 */
[----:B------:R-:W-:-:S13]  /*73c0*/  ISETP.GT.U32.OR P0, PT, R36, 0xfd, P0 ;  /* 0x000000fd2400780c */ /* 0x000fda0000704470 */
[----:B------:R-:W-:Y:S01]  /*73d0*/  @!P0 MOV R16, RZ ;  /* 0x000000ff00108202 */ /* 0x000fe20000000f00 */
[----:B------:R-:W-:Y:S06]  /*73e0*/  @!P0 BRA `(.L_x_177) ;  /* 0x00000000005c8947 */ /* 0x000fec0003800000 */
[----:B------:R-:W-:Y:S02]  /*73f0*/  FSETP.GTU.FTZ.AND P0, PT, |R35|, +INF , PT ;  /* 0x7f8000002300780b */ /* 0x000fe40003f1c200 */
[----:B------:R-:W-:-:S04]  /*7400*/  FSETP.GTU.FTZ.AND P4, PT, |R0|, +INF , PT ;  /* 0x7f8000000000780b */ /* 0x000fc80003f9c200 */
[----:B------:R-:W-:-:S13]  /*7410*/  PLOP3.LUT P0, PT, P0, P4, PT, 0xf8, 0x8f ;  /* 0x00000000008f781c */ /* 0x000fda0000709f70 */
[----:B------:R-:W-:Y:S05]  /*7420*/  @P0 BRA `(.L_x_178) ;  /* 0x00000004004c0947 */ /* 0x000fea0003800000 */
[----:B------:R-:W-:-:S13]  /*7430*/  LOP3.LUT P0, RZ, R0, 0x7fffffff, R35, 0xc8, !PT ;  /* 0x7fffffff00ff7812 */ /* 0x000fda000780c823 */
[----:B------:R-:W-:Y:S05]  /*7440*/  @!P0 BRA `(.L_x_179) ;  /* 0x00000004003c8947 */ /* 0x000fea0003800000 */
[C---:B------:R-:W-:Y:S02]  /*7450*/  FSETP.NEU.FTZ.AND P5, PT, |R35|.reuse, +INF , PT ;  /* 0x7f8000002300780b */ /* 0x040fe40003fbd200 */
[----:B------:R-:W-:Y:S02]  /*7460*/  FSETP.NEU.FTZ.AND P0, PT, |R0|, +INF , PT ;  /* 0x7f8000000000780b */ /* 0x000fe40003f1d200 */
[----:B------:R-:W-:-:S11]  /*7470*/  FSETP.NEU.FTZ.AND P4, PT, |R35|, +INF , PT ;  /* 0x7f8000002300780b */ /* 0x000fd60003f9d200 */
[----:B------:R-:W-:Y:S05]  /*7480*/  @!P0 BRA !P5, `(.L_x_179) ;  /* 0x00000004002c8947 */ /* 0x000fea0006800000 */
[----:B------:R-:W-:-:S04]  /*7490*/  LOP3.LUT P5, RZ, R35, 0x7fffffff, RZ, 0xc0, !PT ;  /* 0x7fffffff23ff7812 */ /* 0x000fc800078ac0ff */
[----:B------:R-:W-:-:S13]  /*74a0*/  PLOP3.LUT P5, PT, P0, P5, PT, 0x2f, 0xf2 ;  /* 0x0000000000f2781c */ /* 0x000fda00007aa577 */
[----:B------:R-:W-:Y:S05]  /*74b0*/  @P5 BRA `(.L_x_180) ;  /* 0x0000000400185947 */ /* 0x000fea0003800000 */
[----:B------:R-:W-:-:S04]  /*74c0*/  LOP3.LUT P0, RZ, R0, 0x7fffffff, RZ, 0xc0, !PT ;  /* 0x7fffffff00ff7812 */ /* 0x000fc8000780c0ff */
[----:B------:R-:W-:-:S13]  /*74d0*/  PLOP3.LUT P0, PT, P4, P0, PT, 0x2f, 0xf2 ;  /* 0x0000000000f2781c */ /* 0x000fda0002700577 */
[----:B------:R-:W-:Y:S05]  /*74e0*/  @P0 BRA `(.L_x_181) ;  /* 0x0000000400000947 */ /* 0x000fea0003800000 */
[----:B------:R-:W-:Y:S02]  /*74f0*/  ISETP.GE.AND P0, PT, R36, RZ, PT ;  /* 0x000000ff2400720c */ /* 0x000fe40003f06270 */
[----:B------:R-:W-:-:S11]  /*7500*/  ISETP.GE.AND P4, PT, R17, RZ, PT ;  /* 0x000000ff1100720c */ /* 0x000fd60003f86270 */
[----:B------:R-:W-:Y:S01]  /*7510*/  @P0 MOV R16, RZ ;  /* 0x000000ff00100202 */ /* 0x000fe20000000f00 */
[----:B------:R-:W-:Y:S01]  /*7520*/  @!P0 FFMA R35, R35, 1.84467440737095516160e+19, RZ ;  /* 0x5f80000023238823 */ /* 0x000fe200000000ff */
[----:B------:R-:W-:Y:S01]  /*7530*/  @!P0 MOV R16, 0xffffffc0 ;  /* 0xffffffc000108802 */ /* 0x000fe20000000f00 */
[----:B------:R-:W-:-:S03]  /*7540*/  @!P4 FFMA R0, R0, 1.84467440737095516160e+19, RZ ;  /* 0x5f8000000000c823 */ /* 0x000fc600000000ff */
[----:B------:R-:W-:-:S07]  /*7550*/  @!P4 IADD3 R16, PT, PT, R16, 0x40, RZ ;  /* 0x000000401010c810 */ /* 0x000fce0007ffe0ff */
.L_x_177:
[----:B------:R-:W-:Y:S01]  /*7560*/  LEA R41, R15, 0xc0800000, 0x17 ;  /* 0xc08000000f297811 */ /* 0x000fe200078eb8ff */
[----:B------:R-:W-:Y:S01]  /*7570*/  BSSY.RECONVERGENT B1, `(.L_x_182) ;  /* 0x0000036000017945 */ /* 0x000fe20003800200 */
[----:B------:R-:W-:Y:S02]  /*7580*/  IADD3 R18, PT, PT, R18, -0x7f, RZ ;  /* 0xffffff8112127810 */ /* 0x000fe40007ffe0ff */
[----:B------:R-:W-:-:S03]  /*7590*/  IADD3 R41, PT, PT, -R41, R0, RZ ;  /* 0x0000000029297210 */ /* 0x000fc60007ffe1ff */
[----:B------:R-:W-:Y:S01]  /*75a0*/  IMAD R0, R18, -0x800000, R35 ;  /* 0xff80000012007824 */ /* 0x000fe200078e0223 */
[----:B------:R-:W0:Y:S01]  /*75b0*/  MUFU.RCP R36, R41 ;  /* 0x0000002900247308 */ /* 0x000e220000001000 */
[----:B------:R-:W-:-:S04]  /*75c0*/  FADD.FTZ R17, -R41, -RZ ;  /* 0x800000ff29117221 */ /* 0x000fc80000010100 */
[----:B0-----:R-:W-:-:S04]  /*75d0*/  FFMA R37, R36, R17, 1 ;  /* 0x3f80000024257423 */ /* 0x001fc80000000011 */
[----:B------:R-:W-:-:S04]  /*75e0*/  FFMA R35, R36, R37, R36 ;  /* 0x0000002524237223 */ /* 0x000fc80000000024 */
[----:B------:R-:W-:-:S04]  /*75f0*/  FFMA R36, R0, R35, RZ ;  /* 0x0000002300247223 */ /* 0x000fc800000000ff */
[----:B------:R-:W-:-:S04]  /*7600*/  FFMA R37, R17, R36, R0 ;  /* 0x0000002411257223 */ /* 0x000fc80000000000 */
[----:B------:R-:W-:Y:S01]  /*7610*/  FFMA R36, R35, R37, R36 ;  /* 0x0000002523247223 */ /* 0x000fe20000000024 */
[----:B------:R-:W-:-:S03]  /*7620*/  IADD3 R37, PT, PT, R18, 0x7f, -R15 ;  /* 0x0000007f12257810 */ /* 0x000fc60007ffe80f */
[----:B------:R-:W-:Y:S01]  /*7630*/  FFMA R17, R17, R36, R0 ;  /* 0x0000002411117223 */ /* 0x000fe20000000000 */
[----:B------:R-:W-:-:S03]  /*7640*/  IADD3 R37, PT, PT, R37, R16, RZ ;  /* 0x0000001025257210 */ /* 0x000fc60007ffe0ff */
[----:B------:R-:W-:-:S05]  /*7650*/  FFMA R0, R35, R17, R36 ;  /* 0x0000001123007223 */ /* 0x000fca0000000024 */
[----:B------:R-:W-:-:S04]  /*7660*/  SHF.R.U32.HI R15, RZ, 0x17, R0 ;  /* 0x00000017ff0f7819 */ /* 0x000fc80000011600 */
[----:B------:R-:W-:-:S04]  /*7670*/  LOP3.LUT R16, R15, 0xff, RZ, 0xc0, !PT ;  /* 0x000000ff0f107812 */ /* 0x000fc800078ec0ff */
[----:B------:R-:W-:-:S04]  /*7680*/  IADD3 R15, PT, PT, R16, R37, RZ ;  /* 0x00000025100f7210 */ /* 0x000fc80007ffe0ff */
[----:B------:R-:W-:-:S04]  /*7690*/  IADD3 R16, PT, PT, R15, -0x1, RZ ;  /* 0xffffffff0f107810 */ /* 0x000fc80007ffe0ff */
[----:B------:R-:W-:-:S13]  /*76a0*/  ISETP.GE.U32.AND P0, PT, R16, 0xfe, PT ;  /* 0x000000fe1000780c */ /* 0x000fda0003f06070 */
[----:B------:R-:W-:Y:S05]  /*76b0*/  @!P0 BRA `(.L_x_183) ;  /* 0x0000000000808947 */ /* 0x000fea0003800000 */
[----:B------:R-:W-:-:S13]  /*76c0*/  ISETP.GT.AND P0, PT, R15, 0xfe, PT ;  /* 0x000000fe0f00780c */ /* 0x000fda0003f04270 */
[----:B------:R-:W-:Y:S05]  /*76d0*/  @P0 BRA `(.L_x_184) ;  /* 0x00000000006c0947 */ /* 0x000fea0003800000 */
[----:B------:R-:W-:-:S13]  /*76e0*/  ISETP.GE.AND P0, PT, R15, 0x1, PT ;  /* 0x000000010f00780c */ /* 0x000fda0003f06270 */
[----:B------:R-:W-:Y:S05]  /*76f0*/  @P0 BRA `(.L_x_185) ;  /* 0x0000000000740947 */ /* 0x000fea0003800000 */
[----:B------:R-:W-:Y:S02]  /*7700*/  ISETP.GE.AND P0, PT, R15, -0x18, PT ;  /* 0xffffffe80f00780c */ /* 0x000fe40003f06270 */
[----:B------:R-:W-:-:S11]  /*7710*/  LOP3.LUT R0, R0, 0x80000000, RZ, 0xc0, !PT ;  /* 0x8000000000007812 */ /* 0x000fd600078ec0ff */
[----:B------:R-:W-:Y:S05]  /*7720*/  @!P0 BRA `(.L_x_185) ;  /* 0x0000000000688947 */ /* 0x000fea0003800000 */
[CCC-:B------:R-:W-:Y:S01]  /*7730*/  FFMA.RZ R16, R35.reuse, R17.reuse, R36.reuse ;  /* 0x0000001123107223 */ /* 0x1c0fe2000000c024 */
[CCC-:B------:R-:W-:Y:S01]  /*7740*/  FFMA.RP R18, R35.reuse, R17.reuse, R36.reuse ;  /* 0x0000001123127223 */ /* 0x1c0fe20000008024 */
[----:B------:R-:W-:Y:S01]  /*7750*/  FFMA.RM R35, R35, R17, R36 ;  /* 0x0000001123237223 */ /* 0x000fe20000004024 */
[C---:B------:R-:W-:Y:S02]  /*7760*/  IADD3 R17, PT, PT, R15.reuse, 0x20, RZ ;  /* 0x000000200f117810 */ /* 0x040fe40007ffe0ff */
[----:B------:R-:W-:Y:S02]  /*7770*/  LOP3.LUT R16, R16, 0x7fffff, RZ, 0xc0, !PT ;  /* 0x007fffff10107812 */ /* 0x000fe400078ec0ff */
[C---:B------:R-:W-:Y:S02]  /*7780*/  ISETP.NE.AND P0, PT, R15.reuse, RZ, PT ;  /* 0x000000ff0f00720c */ /* 0x040fe40003f05270 */
[----:B------:R-:W-:Y:S02]  /*7790*/  LOP3.LUT R16, R16, 0x800000, RZ, 0xfc, !PT ;  /* 0x0080000010107812 */ /* 0x000fe400078efcff */
[----:B------:R-:W-:-:S02]  /*77a0*/  ISETP.NE.AND P4, PT, R15, RZ, PT ;  /* 0x000000ff0f00720c */ /* 0x000fc40003f85270 */
[----:B------:R-:W-:Y:S02]  /*77b0*/  IADD3 R15, PT, PT, -R15, RZ, RZ ;  /* 0x000000ff0f0f7210 */ /* 0x000fe40007ffe1ff */
[----:B------:R-:W-:Y:S02]  /*77c0*/  SHF.L.U32 R17, R16, R17, RZ ;  /* 0x0000001110117219 */ /* 0x000fe400000006ff */
[----:B------:R-:W-:Y:S02]  /*77d0*/  FSETP.NEU.FTZ.AND P5, PT, R18, R35, PT ;  /* 0x000000231200720b */ /* 0x000fe40003fbd000 */
[----:B------:R-:W-:Y:S02]  /*77e0*/  SEL R15, R15, RZ, P0 ;  /* 0x000000ff0f0f7207 */ /* 0x000fe40000000000 */
[----:B------:R-:W-:Y:S02]  /*77f0*/  ISETP.NE.AND P4, PT, R17, RZ, P4 ;  /* 0x000000ff1100720c */ /* 0x000fe40002785270 */
[----:B------:R-:W-:-:S02]  /*7800*/  SHF.R.U32.HI R18, RZ, R15, R16 ;  /* 0x0000000fff127219 */ /* 0x000fc40000011610 */
[----:B------:R-:W-:Y:S02]  /*7810*/  PLOP3.LUT P4, PT, P5, P4, PT, 0xf8, 0x8f ;  /* 0x00000000008f781c */ /* 0x000fe40002f89f70 */
[----:B------:R-:W-:Y:S02]  /*7820*/  SHF.R.U32.HI R16, RZ, 0x1, R18 ;  /* 0x00000001ff107819 */ /* 0x000fe40000011612 */
[----:B------:R-:W-:-:S04]  /*7830*/  SEL R15, RZ, 0x1, !P4 ;  /* 0x00000001ff0f7807 */ /* 0x000fc80006000000 */
[----:B------:R-:W-:-:S04]  /*7840*/  LOP3.LUT R15, R15, 0x1, R16, 0xf8, !PT ;  /* 0x000000010f0f7812 */ /* 0x000fc800078ef810 */
[----:B------:R-:W-:-:S04]  /*7850*/  LOP3.LUT R15, R15, R18, RZ, 0xc0, !PT ;  /* 0x000000120f0f7212 */ /* 0x000fc800078ec0ff */
[----:B------:R-:W-:-:S04]  /*7860*/  IADD3 R15, PT, PT, R16, R15, RZ ;  /* 0x0000000f100f7210 */ /* 0x000fc80007ffe0ff */
[----:B------:R-:W-:Y:S01]  /*7870*/  LOP3.LUT R0, R15, R0, RZ, 0xfc, !PT ;  /* 0x000000000f007212 */ /* 0x000fe200078efcff */
[----:B------:R-:W-:Y:S06]  /*7880*/  BRA `(.L_x_185) ;  /* 0x0000000000107947 */ /* 0x000fec0003800000 */
.L_x_184:
[----:B------:R-:W-:-:S04]  /*7890*/  LOP3.LUT R0, R0, 0x80000000, RZ, 0xc0, !PT ;  /* 0x8000000000007812 */ /* 0x000fc800078ec0ff */
[----:B------:R-:W-:Y:S01]  /*78a0*/  LOP3.LUT R0, R0, 0x7f800000, RZ, 0xfc, !PT ;  /* 0x7f80000000007812 */ /* 0x000fe200078efcff */
[----:B------:R-:W-:Y:S06]  /*78b0*/  BRA `(.L_x_185) ;  /* 0x0000000000047947 */ /* 0x000fec0003800000 */
.L_x_183:
[----:B------:R-:W-:-:S07]  /*78c0*/  LEA R0, R37, R0, 0x17 ;  /* 0x0000000025007211 */ /* 0x000fce00078eb8ff */
.L_x_185:
[----:B------:R-:W-:Y:S05]  /*78d0*/  BSYNC.RECONVERGENT B1 ;  /* 0x0000000000017941 */ /* 0x000fea0003800200 */
.L_x_182:
[----:B------:R-:W-:Y:S05]  /*78e0*/  BRA `(.L_x_186) ;  /* 0x0000000000207947 */ /* 0x000fea0003800000 */
.L_x_181:
[----:B------:R-:W-:-:S04]  /*78f0*/  LOP3.LUT R0, R0, 0x80000000, R35, 0x48, !PT ;  /* 0x8000000000007812 */ /* 0x000fc800078e4823 */
[----:B------:R-:W-:Y:S01]  /*7900*/  LOP3.LUT R0, R0, 0x7f800000, RZ, 0xfc, !PT ;  /* 0x7f80000000007812 */ /* 0x000fe200078efcff */
[----:B------:R-:W-:Y:S06]  /*7910*/  BRA `(.L_x_186) ;  /* 0x0000000000147947 */ /* 0x000fec0003800000 */
.L_x_180:
[----:B------:R-:W-:Y:S01]  /*7920*/  LOP3.LUT R0, R0, 0x80000000, R35, 0x48, !PT ;  /* 0x8000000000007812 */ /* 0x000fe200078e4823 */
[----:B------:R-:W-:Y:S06]  /*7930*/  BRA `(.L_x_186) ;  /* 0x00000000000c7947 */ /* 0x000fec0003800000 */
.L_x_179:
[----:B------:R-:W0:Y:S01]  /*7940*/  MUFU.RSQ R0, -QNAN ;  /* 0xffc0000000007908 */ /* 0x000e220000001400 */
[----:B------:R-:W-:Y:S05]  /*7950*/  BRA `(.L_x_186) ;  /* 0x0000000000047947 */ /* 0x000fea0003800000 */
.L_x_178:
[----:B------:R-:W-:-:S07]  /*7960*/  FADD.FTZ R0, R35, R0 ;  /* 0x0000000023007221 */ /* 0x000fce0000010000 */
.L_x_186:
[----:B------:R-:W-:Y:S05]  /*7970*/  BSYNC.RECONVERGENT B0 ;  /* 0x0000000000007941 */ /* 0x000fea0003800200 */
.L_x_176:
[----:B------:R-:W-:-:S04]  /*7980*/  HFMA2 R15, -RZ, RZ, 0, 0 ;  /* 0x00000000ff0f7431 */ /* 0x000fc800000001ff */
[----:B0-----:R-:W-:Y:S05]  /*7990*/  RET.REL.NODEC R14 `(delta_fit_cross_corr) ;  /* 0xffffff840e987950 */ /* 0x001fea0003c3ffff */
.L_x_187:
[----:B------:R-:W-:-:S00]  /*79a0*/  BRA `(.L_x_187) ;  /* 0xfffffffc00fc7947 */ /* 0x000fc0000383ffff */
[----:B------:R-:W-:-:S00]  /*79b0*/  NOP ;  /* 0x0000000000007918 */ /* 0x000fc00000000000 */
        /* <DEDUP_REMOVED lines=12> */
.L_x_195:


//--------------------- .text.local_maxima        --------------------------
	.section	.text.local_maxima,"ax",@progbits
	.align	128
        .global         local_maxima
        .type           local_maxima,@function
        .size           local_maxima,(.L_x_197 - local_maxima)
        .other          local_maxima,@"STO_CUDA_ENTRY STV_DEFAULT"
local_maxima:
.text.local_maxima:
[----:B------:R-:W-:Y:S01]  /*0000*/  LDC R1, c[0x0][0x37c] ;  /* 0x0000df00ff017b82 */ /* 0x000fe20000000800 */
[----:B------:R-:W0:Y:S07]  /*0010*/  S2R R6, SR_CTAID.X ;  /* 0x0000000000067919 */ /* 0x000e2e0000002500 */
[----:B------:R-:W1:Y:S01]  /*0020*/  LDC.64 R2, c[0x0][0x3b8] ;  /* 0x0000ee00ff027b82 */ /* 0x000e620000000a00 */
[----:B------:R-:W0:Y:S01]  /*0030*/  LDCU UR4, c[0x0][0x360] ;  /* 0x00006c00ff0477ac */ /* 0x000e220008000800 */
[----:B------:R-:W0:Y:S06]  /*0040*/  S2R R7, SR_TID.X ;  /* 0x0000000000077919 */ /* 0x000e2c0000002100 */
[----:B------:R-:W2:Y:S01]  /*0050*/  LDC R4, c[0x0][0x3c0] ;  /* 0x0000f000ff047b82 */ /* 0x000ea20000000800 */
[----:B-1----:R-:W-:-:S04]  /*0060*/  IMAD R5, R3, R2, RZ ;  /* 0x0000000203057224 */ /* 0x002fc800078e02ff */
[----:B--2---:R-:W-:Y:S02]  /*0070*/  IMAD R5, R5, R4, RZ ;  /* 0x0000000405057224 */ /* 0x004fe400078e02ff */
[----:B0-----:R-:W-:-:S05]  /*0080*/  IMAD R6, R6, UR4, R7 ;  /* 0x0000000406067c24 */ /* 0x001fca000f8e0207 */
[----:B------:R-:W-:-:S13]  /*0090*/  ISETP.GE.AND P0, PT, R6, R5, PT ;  /* 0x000000050600720c */ /* 0x000fda0003f06270 */
[----:B------:R-:W-:Y:S05]  /*00a0*/  @P0 EXIT ;  /* 0x000000000000094d */ /* 0x000fea0003800000 */
[----:B------:R-:W0:Y:S01]  /*00b0*/  LDC.64 R8, c[0x0][0x380] ;  /* 0x0000e000ff087b82 */ /* 0x000e220000000a00 */
[----:B------:R-:W1:Y:S01]  /*00c0*/  LDCU.64 UR14, c[0x0][0x358] ;  /* 0x00006b00ff0e77ac */ /* 0x000e620008000a00 */
[-C--:B------:R-:W-:Y:S01]  /*00d0*/  IMAD R7, R3, R4.reuse, RZ ;  /* 0x0000000403077224 */ /* 0x080fe200078e02ff */
[----:B------:R-:W-:Y:S01]  /*00e0*/  IABS R12, R4 ;  /* 0x00000004000c7213 */ /* 0x000fe20000000000 */
[----:B------:R-:W2:Y:S01]  /*00f0*/  LDCU UR4, c[0x0][0x388] ;  /* 0x00007100ff0477ac */ /* 0x000ea20008000800 */
[----:B0-----:R-:W-:-:S05]  /*0100*/  IMAD.WIDE R8, R6, 0x4, R8 ;  /* 0x0000000406087825 */ /* 0x001fca00078e0208 */
[----:B-1----:R0:W2:Y:S01]  /*0110*/  LDG.E R5, desc[UR14][R8.64] ;  /* 0x0000000e08057981 */ /* 0x0020a2000c1e1900 */
[----:B------:R-:W-:-:S04]  /*0120*/  IABS R14, R7 ;  /* 0x00000007000e7213 */ /* 0x000fc80000000000 */
[----:B------:R-:W1:Y:S01]  /*0130*/  I2F.RP R0, R14 ;  /* 0x0000000e00007306 */ /* 0x000e620000209400 */
[----:B0-----:R-:W-:Y:S02]  /*0140*/  IABS R9, R6 ;  /* 0x0000000600097213 */ /* 0x001fe40000000000 */
[----:B------:R-:W-:-:S05]  /*0150*/  IABS R8, R7 ;  /* 0x0000000700087213 */ /* 0x000fca0000000000 */
[----:B-1----:R-:W0:Y:S02]  /*0160*/  MUFU.RCP R0, R0 ;  /* 0x0000000000007308 */ /* 0x002e240000001000 */
[----:B0-----:R-:W-:-:S06]  /*0170*/  VIADD R10, R0, 0xffffffe ;  /* 0x0ffffffe000a7836 */ /* 0x001fcc0000000000 */
[----:B------:R0:W1:Y:S02]  /*0180*/  F2I.FTZ.U32.TRUNC.NTZ R11, R10 ;  /* 0x0000000a000b7305 */ /* 0x000064000021f000 */
[----:B0-----:R-:W-:Y:S02]  /*0190*/  IMAD.MOV.U32 R10, RZ, RZ, RZ ;  /* 0x000000ffff0a7224 */ /* 0x001fe400078e00ff */
[----:B-1----:R-:W-:-:S04]  /*01a0*/  IMAD.MOV R13, RZ, RZ, -R11 ;  /* 0x000000ffff0d7224 */ /* 0x002fc800078e0a0b */
[----:B------:R-:W-:-:S04]  /*01b0*/  IMAD R13, R13, R14, RZ ;  /* 0x0000000e0d0d7224 */ /* 0x000fc800078e02ff */
[----:B------:R-:W-:Y:S01]  /*01c0*/  IMAD.HI.U32 R11, R11, R13, R10 ;  /* 0x0000000d0b0b7227 */ /* 0x000fe200078e000a */
[----:B------:R-:W-:-:S03]  /*01d0*/  IADD3 R10, PT, PT, RZ, -R8, RZ ;  /* 0x80000008ff0a7210 */ /* 0x000fc60007ffe0ff */
[----:B------:R-:W-:Y:S02]  /*01e0*/  IMAD.MOV.U32 R8, RZ, RZ, R12 ;  /* 0x000000ffff087224 */ /* 0x000fe400078e000c */
[----:B------:R-:W-:Y:S02]  /*01f0*/  IMAD.HI.U32 R0, R11, R9, RZ ;  /* 0x000000090b007227 */ /* 0x000fe400078e00ff */
[----:B------:R-:W0:Y:S02]  /*0200*/  I2F.RP R12, R8 ;  /* 0x00000008000c7306 */ /* 0x000e240000209400 */
[----:B------:R-:W-:-:S05]  /*0210*/  IMAD R9, R0, R10, R9 ;  /* 0x0000000a00097224 */ /* 0x000fca00078e0209 */
[----:B------:R-:W-:Y:S01]  /*0220*/  ISETP.GT.U32.AND P1, PT, R14, R9, PT ;  /* 0x000000090e00720c */ /* 0x000fe20003f24070 */
[----:B0-----:R-:W0:-:S12]  /*0230*/  MUFU.RCP R12, R12 ;  /* 0x0000000c000c7308 */ /* 0x001e180000001000 */
[----:B------:R-:W-:Y:S01]  /*0240*/  @!P1 IMAD.IADD R9, R9, 0x1, -R14 ;  /* 0x0000000109099824 */ /* 0x000fe200078e0a0e */
[----:B------:R-:W-:Y:S02]  /*0250*/  @!P1 IADD3 R0, PT, PT, R0, 0x1, RZ ;  /* 0x0000000100009810 */ /* 0x000fe40007ffe0ff */
[----:B------:R-:W-:Y:S02]  /*0260*/  ISETP.NE.AND P1, PT, R7, RZ, PT ;  /* 0x000000ff0700720c */ /* 0x000fe40003f25270 */
[----:B------:R-:W-:Y:S02]  /*0270*/  ISETP.GE.U32.AND P0, PT, R9, R14, PT ;  /* 0x0000000e0900720c */ /* 0x000fe40003f06070 */
[----:B------:R-:W-:-:S04]  /*0280*/  LOP3.LUT R9, R6, R7, RZ, 0x3c, !PT ;  /* 0x0000000706097212 */ /* 0x000fc800078e3cff */
[----:B------:R-:W-:Y:S01]  /*0290*/  ISETP.GE.AND P2, PT, R9, RZ, PT ;  /* 0x000000ff0900720c */ /* 0x000fe20003f46270 */
[----:B0-----:R-:W-:-:S04]  /*02a0*/  VIADD R10, R12, 0xffffffe ;  /* 0x0ffffffe0c0a7836 */ /* 0x001fc80000000000 */
[----:B------:R0:W1:Y:S02]  /*02b0*/  F2I.FTZ.U32.TRUNC.NTZ R11, R10 ;  /* 0x0000000a000b7305 */ /* 0x000064000021f000 */
[----:B------:R-:W-:-:S06]  /*02c0*/  @P0 VIADD R0, R0, 0x1 ;  /* 0x0000000100000836 */ /* 0x000fcc0000000000 */
[----:B------:R-:W-:Y:S01]  /*02d0*/  @!P2 IMAD.MOV R0, RZ, RZ, -R0 ;  /* 0x000000ffff00a224 */ /* 0x000fe200078e0a00 */
[----:B------:R-:W-:Y:S01]  /*02e0*/  @!P1 LOP3.LUT R0, RZ, R7, RZ, 0x33, !PT ;  /* 0x00000007ff009212 */ /* 0x000fe200078e33ff */
[----:B0-----:R-:W-:Y:S01]  /*02f0*/  IMAD.MOV.U32 R10, RZ, RZ, RZ ;  /* 0x000000ffff0a7224 */ /* 0x001fe200078e00ff */
[----:B------:R-:W-:Y:S02]  /*0300*/  ISETP.NE.AND P1, PT, R4, RZ, PT ;  /* 0x000000ff0400720c */ /* 0x000fe40003f25270 */
[----:B------:R-:W-:Y:S01]  /*0310*/  IADD3 R9, PT, PT, -R0, RZ, RZ ;  /* 0x000000ff00097210 */ /* 0x000fe20007ffe1ff */
[----:B-1----:R-:W-:-:S04]  /*0320*/  IMAD.MOV R15, RZ, RZ, -R11 ;  /* 0x000000ffff0f7224 */ /* 0x002fc800078e0a0b */
[----:B------:R-:W-:Y:S02]  /*0330*/  IMAD R13, R7, R9, R6 ;  /* 0x00000009070d7224 */ /* 0x000fe400078e0206 */
[----:B------:R-:W-:-:S03]  /*0340*/  IMAD R7, R15, R8, RZ ;  /* 0x000000080f077224 */ /* 0x000fc600078e02ff */
[----:B------:R-:W-:Y:S01]  /*0350*/  IABS R6, R13 ;  /* 0x0000000d00067213 */ /* 0x000fe20000000000 */
[----:B------:R-:W-:-:S04]  /*0360*/  IMAD.HI.U32 R10, R11, R7, R10 ;  /* 0x000000070b0a7227 */ /* 0x000fc800078e000a */
[----:B------:R-:W-:-:S04]  /*0370*/  IMAD.MOV.U32 R7, RZ, RZ, R6 ;  /* 0x000000ffff077224 */ /* 0x000fc800078e0006 */
[----:B------:R-:W-:-:S04]  /*0380*/  IMAD.HI.U32 R6, R10, R7, RZ ;  /* 0x000000070a067227 */ /* 0x000fc800078e00ff */
[----:B------:R-:W-:-:S04]  /*0390*/  IMAD.MOV R9, RZ, RZ, -R6 ;  /* 0x000000ffff097224 */ /* 0x000fc800078e0a06 */
[----:B------:R-:W-:Y:S01]  /*03a0*/  IMAD R7, R8, R9, R7 ;  /* 0x0000000908077224 */ /* 0x000fe200078e0207 */
[----:B------:R-:W-:-:S04]  /*03b0*/  LOP3.LUT R9, R13, R4, RZ, 0x3c, !PT ;  /* 0x000000040d097212 */ /* 0x000fc800078e3cff */
[----:B------:R-:W-:Y:S02]  /*03c0*/  ISETP.GT.U32.AND P2, PT, R8, R7, PT ;  /* 0x000000070800720c */ /* 0x000fe40003f44070 */
[----:B------:R-:W-:-:S11]  /*03d0*/  ISETP.GE.AND P3, PT, R9, RZ, PT ;  /* 0x000000ff0900720c */ /* 0x000fd60003f66270 */
[----:B------:R-:W-:Y:S01]  /*03e0*/  @!P2 IADD3 R7, PT, PT, R7, -R8, RZ ;  /* 0x800000080707a210 */ /* 0x000fe20007ffe0ff */
[----:B------:R-:W-:-:S03]  /*03f0*/  @!P2 VIADD R6, R6, 0x1 ;  /* 0x000000010606a836 */ /* 0x000fc60000000000 */
[----:B------:R-:W-:Y:S02]  /*0400*/  ISETP.GE.U32.AND P0, PT, R7, R8, PT ;  /* 0x000000080700720c */ /* 0x000fe40003f06070 */
[----:B--2---:R-:W-:-:S13]  /*0410*/  FSETP.GTU.AND P4, PT, R5, UR4, PT ;  /* 0x0000000405007c0b */ /* 0x004fda000bf8c000 */
[----:B------:R-:W-:Y:S05]  /*0420*/  @!P4 EXIT ;  /* 0x000000000000c94d */ /* 0x000fea0003800000 */
[----:B------:R-:W0:Y:S01]  /*0430*/  LDCU UR4, c[0x0][0x38c] ;  /* 0x00007180ff0477ac */ /* 0x000e220008000800 */
[----:B------:R-:W-:-:S04]  /*0440*/  @P0 VIADD R6, R6, 0x1 ;  /* 0x0000000106060836 */ /* 0x000fc80000000000 */
[----:B------:R-:W-:Y:S01]  /*0450*/  @!P3 IMAD.MOV R6, RZ, RZ, -R6 ;  /* 0x000000ffff06b224 */ /* 0x000fe200078e0a06 */
[----:B------:R-:W-:-:S04]  /*0460*/  @!P1 LOP3.LUT R6, RZ, R4, RZ, 0x33, !PT ;  /* 0x00000004ff069212 */ /* 0x000fc800078e33ff */
[----:B------:R-:W-:-:S05]  /*0470*/  IADD3 R7, PT, PT, -R6, RZ, RZ ;  /* 0x000000ff06077210 */ /* 0x000fca0007ffe1ff */
[----:B------:R-:W-:Y:S01]  /*0480*/  IMAD R7, R4, R7, R13 ;  /* 0x0000000704077224 */ /* 0x000fe200078e020d */
[----:B0-----:R-:W-:-:S09]  /*0490*/  UISETP.GE.AND UP0, UPT, UR4, URZ, UPT ;  /* 0x000000ff0400728c */ /* 0x001fd2000bf06270 */
[----:B------:R-:W-:Y:S05]  /*04a0*/  BRA.U !UP0, `(.L_x_188) ;  /* 0x0000000108fc7547 */ /* 0x000fea000b800000 */
[----:B------:R-:W-:Y:S01]  /*04b0*/  UIADD3 UR8, UPT, UPT, -UR4, URZ, URZ ;  /* 0x000000ff04087290 */ /* 0x000fe2000fffe1ff */
[----:B------:R-:W-:Y:S01]  /*04c0*/  LEA R10, R2, 0xfffffffe, 0x1 ;  /* 0xfffffffe020a7811 */ /* 0x000fe200078e08ff */
[----:B------:R-:W-:Y:S01]  /*04d0*/  UIMAD UR11, UR4, UR4, URZ ;  /* 0x00000004040b72a4 */ /* 0x000fe2000f8e02ff */
[----:B------:R-:W-:Y:S01]  /*04e0*/  LEA R11, R3, 0xfffffffe, 0x1 ;  /* 0xfffffffe030b7811 */ /* 0x000fe200078e08ff */
[----:B------:R-:W-:Y:S01]  /*04f0*/  ULEA UR9, -UR4, URZ, 0x1 ;  /* 0x000000ff04097291 */ /* 0x000fe2000f8e09ff */
[----:B------:R-:W-:Y:S01]  /*0500*/  LEA R4, R4, 0xfffffffe, 0x1 ;  /* 0xfffffffe04047811 */ /* 0x000fe200078e08ff */
[C---:B------:R-:W-:Y:S01]  /*0510*/  VIADD R15, R7.reuse, -UR4 ;  /* 0x80000004070f7c36 */ /* 0x040fe20008000000 */
[----:B------:R-:W-:Y:S01]  /*0520*/  IADD3 R16, PT, PT, -R7, UR4, RZ ;  /* 0x0000000407107c10 */ /* 0x000fe2000fffe1ff */
[----:B------:R-:W-:-:S08]  /*0530*/  UMOV UR4, UR8 ;  /* 0x0000000800047c82 */ /* 0x000fd00008000000 */
.L_x_192:
[----:B------:R-:W0:Y:S01]  /*0540*/  LDCU UR5, c[0x0][0x3b8] ;  /* 0x00007700ff0577ac */ /* 0x000e220008000800 */
[----:B-1----:R-:W-:-:S05]  /*0550*/  VIADD R2, R0, UR4 ;  /* 0x0000000400027c36 */ /* 0x002fca0008000000 */
[----:B------:R-:W-:-:S04]  /*0560*/  ISETP.GE.AND P1, PT, R2, RZ, PT ;  /* 0x000000ff0200720c */ /* 0x000fc80003f26270 */
[----:B------:R-:W-:-:S05]  /*0570*/  SEL R3, R10, RZ, P1 ;  /* 0x000000ff0a037207 */ /* 0x000fca0000800000 */
[----:B------:R-:W-:Y:S01]  /*0580*/  IMAD.IADD R13, R3, 0x1, -R2 ;  /* 0x00000001030d7824 */ /* 0x000fe200078e0a02 */
[----:B0-----:R-:W-:Y:S01]  /*0590*/  ISETP.GE.AND P0, PT, R2, UR5, PT ;  /* 0x0000000502007c0c */ /* 0x001fe2000bf06270 */
[----:B------:R-:W-:-:S03]  /*05a0*/  UMOV UR5, UR8 ;  /* 0x0000000800057c82 */ /* 0x000fc60008000000 */
[----:B------:R-:W-:-:S09]  /*05b0*/  @P1 SEL R13, R13, R2, P0 ;  /* 0x000000020d0d1207 */ /* 0x000fd20000000000 */
.L_x_191:
[----:B------:R-:W0:Y:S01]  /*05c0*/  LDCU UR7, c[0x0][0x3bc] ;  /* 0x00007780ff0777ac */ /* 0x000e220008000800 */
[----:B------:R-:W-:Y:S01]  /*05d0*/  IADD3 R8, PT, PT, R6, UR5, RZ ;  /* 0x0000000506087c10 */ /* 0x000fe2000fffe0ff */
[----:B-1----:R-:W1:Y:S01]  /*05e0*/  LDC.64 R2, c[0x0][0x380] ;  /* 0x0000e000ff027b82 */ /* 0x002e620000000a00 */
[----:B------:R-:W-:Y:S01]  /*05f0*/  IMAD.MOV.U32 R12, RZ, RZ, R16 ;  /* 0x000000ffff0c7224 */ /* 0x000fe200078e0010 */
[----:B------:R-:W-:Y:S01]  /*0600*/  UIMAD UR6, UR4, UR4, URZ ;  /* 0x00000004040672a4 */ /* 0x000fe2000f8e02ff */
[----:B------:R-:W-:Y:S01]  /*0610*/  ISETP.GE.AND P1, PT, R8, RZ, PT ;  /* 0x000000ff0800720c */ /* 0x000fe20003f26270 */
[----:B------:R-:W2:Y:S01]  /*0620*/  LDCU UR16, c[0x0][0x3c0] ;  /* 0x00007800ff1077ac */ /* 0x000ea20008000800 */
[----:B------:R-:W-:Y:S02]  /*0630*/  MOV R14, R15 ;  /* 0x0000000f000e7202 */ /* 0x000fe40000000f00 */
[----:B------:R-:W-:Y:S01]  /*0640*/  SEL R9, R11, RZ, P1 ;  /* 0x000000ff0b097207 */ /* 0x000fe20000800000 */
[----:B------:R-:W-:-:S02]  /*0650*/  UIMAD UR10, UR5, UR5, UR6 ;  /* 0x00000005050a72a4 */ /* 0x000fc4000f8e0206 */
[----:B------:R-:W-:Y:S02]  /*0660*/  ULOP3.LUT UR13, UR5, UR4, URZ, 0xfc, !UPT ;  /* 0x00000004050d7292 */ /* 0x000fe4000f8efcff */
[----:B------:R-:W-:Y:S01]  /*0670*/  IMAD.IADD R9, R9, 0x1, -R8 ;  /* 0x0000000109097824 */ /* 0x000fe200078e0a08 */
[----:B------:R-:W-:Y:S01]  /*0680*/  UMOV UR6, UR9 ;  /* 0x0000000900067c82 */ /* 0x000fe20008000000 */
[----:B0-----:R-:W-:-:S04]  /*0690*/  ISETP.GE.AND P0, PT, R8, UR7, PT ;  /* 0x0000000708007c0c */ /* 0x001fc8000bf06270 */
[----:B------:R-:W-:-:S05]  /*06a0*/  @P1 SEL R9, R9, R8, P0 ;  /* 0x0000000809091207 */ /* 0x000fca0000000000 */
[----:B------:R-:W-:Y:S01]  /*06b0*/  IMAD R18, R13, UR7, R9 ;  /* 0x000000070d127c24 */ /* 0x000fe2000f8e0209 */
[----:B--2---:R-:W-:-:S06]  /*06c0*/  UMOV UR7, UR8 ;  /* 0x0000000800077c82 */ /* 0x004fcc0008000000 */
.L_x_190:
[----:B------:R-:W-:Y:S02]  /*06d0*/  ULOP3.LUT UP0, URZ, UR13, UR7, URZ, 0xfc, !UPT ;  /* 0x000000070dff7292 */ /* 0x000fe4000f80fcff */
[----:B------:R-:W-:Y:S02]  /*06e0*/  UIMAD UR12, UR7, UR7, UR10 ;  /* 0x00000007070c72a4 */ /* 0x000fe4000f8e020a */
[----:B------:R-:W-:Y:S02]  /*06f0*/  UIADD3 UR6, UPT, UPT, UR6, 0x1, URZ ;  /* 0x0000000106067890 */ /* 0x000fe4000fffe0ff */
[----:B------:R-:W-:Y:S02]  /*0700*/  UISETP.GT.U32.OR UP0, UPT, UR12, UR11, !UP0 ;  /* 0x0000000b0c00728c */ /* 0x000fe4000c704470 */
[----:B------:R-:W-:-:S07]  /*0710*/  UISETP.NE.AND UP1, UPT, UR6, 0x1, UPT ;  /* 0x000000010600788c */ /* 0x000fce000bf25270 */
[----:B------:R-:W-:Y:S05]  /*0720*/  BRA.U UP0, `(.L_x_189) ;  /* 0x0000000100287547 */ /* 0x000fea000b800000 */
[C---:B------:R-:W-:Y:S02]  /*0730*/  ISETP.GE.AND P1, PT, R14.reuse, RZ, PT ;  /* 0x000000ff0e00720c */ /* 0x040fe40003f26270 */
[----:B------:R-:W-:Y:S02]  /*0740*/  ISETP.GE.AND P0, PT, R14, UR16, PT ;  /* 0x000000100e007c0c */ /* 0x000fe4000bf06270 */
[----:B------:R-:W-:-:S05]  /*0750*/  SEL R9, R4, RZ, P1 ;  /* 0x000000ff04097207 */ /* 0x000fca0000800000 */
[----:B------:R-:W-:-:S05]  /*0760*/  IMAD.IADD R9, R9, 0x1, R12 ;  /* 0x0000000109097824 */ /* 0x000fca00078e020c */
[----:B------:R-:W-:-:S05]  /*0770*/  @P1 SEL R9, R9, R14, P0 ;  /* 0x0000000e09091207 */ /* 0x000fca0000000000 */
[----:B------:R-:W-:-:S04]  /*0780*/  IMAD R9, R18, UR16, R9 ;  /* 0x0000001012097c24 */ /* 0x000fc8000f8e0209 */
[----:B-1----:R-:W-:-:S06]  /*0790*/  IMAD.WIDE R8, R9, 0x4, R2 ;  /* 0x0000000409087825 */ /* 0x002fcc00078e0202 */
[----:B------:R-:W2:Y:S02]  /*07a0*/  LDG.E R8, desc[UR14][R8.64] ;  /* 0x0000000e08087981 */ /* 0x000ea4000c1e1900 */
[----:B--2---:R-:W-:-:S13]  /*07b0*/  FSETP.GEU.AND P0, PT, R5, R8, PT ;  /* 0x000000080500720b */ /* 0x004fda0003f0e000 */
[----:B------:R-:W-:Y:S05]  /*07c0*/  @!P0 EXIT ;  /* 0x000000000000894d */ /* 0x000fea0003800000 */
.L_x_189:
[----:B------:R-:W-:Y:S01]  /*07d0*/  VIADD R14, R14, 0x1 ;  /* 0x000000010e0e7836 */ /* 0x000fe20000000000 */
[----:B------:R-:W-:Y:S01]  /*07e0*/  IADD3 R12, PT, PT, R12, -0x1, RZ ;  /* 0xffffffff0c0c7810 */ /* 0x000fe20007ffe0ff */
[----:B------:R-:W-:Y:S01]  /*07f0*/  UIADD3 UR7, UPT, UPT, UR7, 0x1, URZ ;  /* 0x0000000107077890 */ /* 0x000fe2000fffe0ff */
[----:B------:R-:W-:Y:S11]  /*0800*/  BRA.U UP1, `(.L_x_190) ;  /* 0xfffffffd01b07547 */ /* 0x000ff6000b83ffff */
[----:B------:R-:W0:Y:S01]  /*0810*/  LDCU UR7, c[0x0][0x38c] ;  /* 0x00007180ff0777ac */ /* 0x000e220008000800 */
[----:B------:R-:W-:Y:S02]  /*0820*/  UIADD3 UR6, UPT, UPT, UR5, 0x1, URZ ;  /* 0x0000000105067890 */ /* 0x000fe4000fffe0ff */
[----:B0-----:R-:W-:-:S05]  /*0830*/  UISETP.NE.AND UP0, UPT, UR5, UR7, UPT ;  /* 0x000000070500728c */ /* 0x001fca000bf05270 */
[----:B------:R-:W-:-:S04]  /*0840*/  UMOV UR5, UR6 ;  /* 0x0000000600057c82 */ /* 0x000fc80008000000 */
[----:B------:R-:W-:Y:S05]  /*0850*/  BRA.U UP0, `(.L_x_191) ;  /* 0xfffffffd00587547 */ /* 0x000fea000b83ffff */
[----:B------:R-:W-:Y:S02]  /*0860*/  UISETP.NE.AND UP0, UPT, UR4, UR7, UPT ;  /* 0x000000070400728c */ /* 0x000fe4000bf05270 */
[----:B------:R-:W-:-:S07]  /*0870*/  UIADD3 UR5, UPT, UPT, UR4, 0x1, URZ ;  /* 0x0000000104057890 */ /* 0x000fce000fffe0ff */
[----:B------:R-:W-:Y:S01]  /*0880*/  UMOV UR4, UR5 ;  /* 0x0000000500047c82 */ /* 0x000fe20008000000 */
[----:B------:R-:W-:Y:S05]  /*0890*/  BRA.U UP0, `(.L_x_192) ;  /* 0xfffffffd00287547 */ /* 0x000fea000b83ffff */
.L_x_188:
[----:B------:R-:W0:Y:S01]  /*08a0*/  S2R R9, SR_LANEID ;  /* 0x0000000000097919 */ /* 0x000e220000000000 */
[----:B------:R-:W-:Y:S01]  /*08b0*/  VOTEU.ANY UR5, UPT, PT ;  /* 0x0000000000057886 */ /* 0x000fe200038e0100 */
[----:B-1----:R-:W1:Y:S01]  /*08c0*/  LDC.64 R2, c[0x0][0x3b0] ;  /* 0x0000ec00ff027b82 */ /* 0x002e620000000a00 */
[----:B------:R-:W0:Y:S08]  /*08d0*/  FLO.U32 R4, UR5 ;  /* 0x0000000500047d00 */ /* 0x000e3000080e0000 */
[----:B------:R-:W1:Y:S01]  /*08e0*/  POPC R5, UR5 ;  /* 0x0000000500057d09 */ /* 0x000e620008000000 */
[----:B0-----:R-:W-:-:S13]  /*08f0*/  ISETP.EQ.U32.AND P0, PT, R4, R9, PT ;  /* 0x000000090400720c */ /* 0x001fda0003f02070 */
[----:B-1----:R-:W2:Y:S01]  /*0900*/  @P0 ATOMG.E.ADD.STRONG.GPU PT, R3, desc[UR14][R2.64], R5 ;  /* 0x80000005020309a8 */ /* 0x002ea200081ef10e */
[----:B------:R-:W0:Y:S02]  /*0910*/  S2R R8, SR_LTMASK ;  /* 0x0000000000087919 */ /* 0x000e240000003900 */
[----:B0-----:R-:W-:Y:S01]  /*0920*/  LOP3.LUT R8, R8, UR5, RZ, 0xc0, !PT ;  /* 0x0000000508087c12 */ /* 0x001fe2000f8ec0ff */
[----:B------:R-:W0:Y:S05]  /*0930*/  LDCU UR5, c[0x0][0x3c4] ;  /* 0x00007880ff0577ac */ /* 0x000e2a0008000800 */
[----:B------:R-:W1:Y:S01]  /*0940*/  POPC R8, R8 ;  /* 0x0000000800087309 */ /* 0x000e620000000000 */
[----:B--2---:R-:W1:Y:S02]  /*0950*/  SHFL.IDX PT, R11, R3, R4, 0x1f ;  /* 0x00001f04030b7589 */ /* 0x004e6400000e0000 */
[----:B-1----:R-:W-:-:S05]  /*0960*/  IMAD.IADD R11, R11, 0x1, R8 ;  /* 0x000000010b0b7824 */ /* 0x002fca00078e0208 */
[----:B0-----:R-:W-:-:S13]  /*0970*/  ISETP.GE.U32.AND P0, PT, R11, UR5, PT ;  /* 0x000000050b007c0c */ /* 0x001fda000bf06070 */
[----:B------:R-:W-:Y:S05]  /*0980*/  @P0 EXIT ;  /* 0x000000000000094d */ /* 0x000fea0003800000 */
[----:B------:R-:W0:Y:S08]  /*0990*/  LDC.64 R2, c[0x0][0x398] ;  /* 0x0000e600ff027b82 */ /* 0x000e300000000a00 */
[----:B------:R-:W1:Y:S08]  /*09a0*/  LDC.64 R4, c[0x0][0x3a0] ;  /* 0x0000e800ff047b82 */ /* 0x000e700000000a00 */
[----:B------:R-:W2:Y:S01]  /*09b0*/  LDC.64 R8, c[0x0][0x3a8] ;  /* 0x0000ea00ff087b82 */ /* 0x000ea20000000a00 */
[----:B0-----:R-:W-:-:S05]  /*09c0*/  IMAD.WIDE.U32 R2, R11, 0x2, R2 ;  /* 0x000000020b027825 */ /* 0x001fca00078e0002 */
[----:B------:R-:W-:Y:S01]  /*09d0*/  STG.E.U16 desc[UR14][R2.64], R0 ;  /* 0x0000000002007986 */ /* 0x000fe2000c10150e */
[----:B-1----:R-:W-:-:S05]  /*09e0*/  IMAD.WIDE.U32 R4, R11, 0x2, R4 ;  /* 0x000000020b047825 */ /* 0x002fca00078e0004 */
[----:B------:R-:W-:Y:S01]  /*09f0*/  STG.E.U16 desc[UR14][R4.64], R6 ;  /* 0x0000000604007986 */ /* 0x000fe2000c10150e */
[----:B--2---:R-:W-:-:S05]  /*0a00*/  IMAD.WIDE.U32 R8, R11, 0x2, R8 ;  /* 0x000000020b087825 */ /* 0x004fca00078e0008 */
[----:B------:R-:W-:Y:S01]  /*0a10*/  STG.E.U16 desc[UR14][R8.64], R7 ;  /* 0x0000000708007986 */ /* 0x000fe2000c10150e */
[----:B------:R-:W-:Y:S05]  /*0a20*/  EXIT ;  /* 0x000000000000794d */ /* 0x000fea0003800000 */
.L_x_193:
        /* <DEDUP_REMOVED lines=13> */
.L_x_197:


//--------------------- .nv.shared.reserved.0     --------------------------
	.section	.nv.shared.reserved.0,"aw",@nobits
	.weak		__nv_reservedSMEM_offset_0_alias
	.size		__nv_reservedSMEM_offset_0_alias, 0, 64
	.other		__nv_reservedSMEM_offset_0_alias,@"STO_CUDA_RESERVED_SHARED STV_DEFAULT"
__nv_reservedSMEM_offset_0_alias:
	.zero		0
	.zero		64


//--------------------- .nv.constant0.delta_fit_cross_corr --------------------------
	.section	.nv.constant0.delta_fit_cross_corr,"a",@progbits
	.sectionflags	@""
	.align	4
.nv.constant0.delta_fit_cross_corr:
	.zero		972


//--------------------- .nv.constant0.local_maxima --------------------------
	.section	.nv.constant0.local_maxima,"a",@progbits
	.sectionflags	@""
	.align	4
.nv.constant0.local_maxima:
	.zero		968


//--------------------- SYMBOLS --------------------------

	.type		.nv.reservedSmem.offset0,@object
	.size		.nv.reservedSmem.offset0,0x4
